//
// Generated by NVIDIA NVVM Compiler
//
// Compiler Build ID: CL-36424714
// Cuda compilation tools, release 13.0, V13.0.88
// Based on NVVM 20.0.0
//

.version 9.0
.target sm_100
.address_size 64

	// .globl	_Z11hist_kernelPtlPjl
// _ZZ13hist_kernelV2PtlPjlE14ds_private_bin has been demoted

.visible .entry _Z11hist_kernelPtlPjl(
	.param .u64 .ptr .align 1 _Z11hist_kernelPtlPjl_param_0,
	.param .u64 _Z11hist_kernelPtlPjl_param_1,
	.param .u64 .ptr .align 1 _Z11hist_kernelPtlPjl_param_2,
	.param .u64 _Z11hist_kernelPtlPjl_param_3
)
{
	.reg .pred 	%p<4>;
	.reg .b32 	%r<11>;
	.reg .b64 	%rd<16>;

	ld.param.u64 	%rd7, [_Z11hist_kernelPtlPjl_param_0];
	ld.param.u64 	%rd8, [_Z11hist_kernelPtlPjl_param_1];
	ld.param.u64 	%rd9, [_Z11hist_kernelPtlPjl_param_2];
	ld.param.u64 	%rd10, [_Z11hist_kernelPtlPjl_param_3];
	mov.u32 	%r1, %ntid.x;
	mov.u32 	%r6, %ctaid.x;
	mov.u32 	%r7, %tid.x;
	mad.lo.s32 	%r10, %r1, %r6, %r7;
	cvt.s64.s32 	%rd15, %r10;
	setp.le.s64 	%p1, %rd8, %rd15;
	@%p1 bra 	$L__BB0_5;
	mov.u32 	%r8, %nctaid.x;
	mul.lo.s32 	%r3, %r1, %r8;
	cvta.to.global.u64 	%rd2, %rd7;
	cvta.to.global.u64 	%rd3, %rd9;
$L__BB0_2:
	shl.b64 	%rd11, %rd15, 1;
	add.s64 	%rd12, %rd2, %rd11;
	ld.global.u16 	%rd5, [%rd12];
	setp.le.s64 	%p2, %rd10, %rd5;
	@%p2 bra 	$L__BB0_4;
	shl.b64 	%rd13, %rd5, 2;
	add.s64 	%rd14, %rd3, %rd13;
	atom.global.add.u32 	%r9, [%rd14], 1;
$L__BB0_4:
	add.s32 	%r10, %r10, %r3;
	cvt.s64.s32 	%rd15, %r10;
	setp.gt.s64 	%p3, %rd8, %rd15;
	@%p3 bra 	$L__BB0_2;
$L__BB0_5:
	ret;

}
	// .globl	_Z10hist_cleanPjl
.visible .entry _Z10hist_cleanPjl(
	.param .u64 .ptr .align 1 _Z10hist_cleanPjl_param_0,
	.param .u64 _Z10hist_cleanPjl_param_1
)
{
	.reg .pred 	%p<2>;
	.reg .b32 	%r<7>;
	.reg .b64 	%rd<7>;

	ld.param.u64 	%rd2, [_Z10hist_cleanPjl_param_0];
	ld.param.u64 	%rd3, [_Z10hist_cleanPjl_param_1];
	mov.u32 	%r1, %ntid.x;
	mov.u32 	%r2, %ctaid.x;
	mov.u32 	%r3, %tid.x;
	mad.lo.s32 	%r4, %r1, %r2, %r3;
	cvt.u64.u32 	%rd1, %r4;
	setp.le.s64 	%p1, %rd3, %rd1;
	@%p1 bra 	$L__BB1_2;
	cvta.to.global.u64 	%rd4, %rd2;
	shl.b64 	%rd5, %rd1, 2;
	add.s64 	%rd6, %rd4, %rd5;
	ld.global.u32 	%r5, [%rd6];
	min.u32 	%r6, %r5, 127;
	st.global.u32 	[%rd6], %r6;
$L__BB1_2:
	ret;

}
	// .globl	_Z13hist_kernelV2PtlPjl
.visible .entry _Z13hist_kernelV2PtlPjl(
	.param .u64 .ptr .align 1 _Z13hist_kernelV2PtlPjl_param_0,
	.param .u64 _Z13hist_kernelV2PtlPjl_param_1,
	.param .u64 .ptr .align 1 _Z13hist_kernelV2PtlPjl_param_2,
	.param .u64 _Z13hist_kernelV2PtlPjl_param_3
)
{
	.reg .pred 	%p<53>;
	.reg .b16 	%rs<2>;
	.reg .b32 	%r<299>;
	.reg .b64 	%rd<82>;
	// demoted variable
	.shared .align 4 .b8 _ZZ13hist_kernelV2PtlPjlE14ds_private_bin[512];
	ld.param.u64 	%rd26, [_Z13hist_kernelV2PtlPjl_param_0];
	ld.param.u64 	%rd27, [_Z13hist_kernelV2PtlPjl_param_1];
	ld.param.u64 	%rd29, [_Z13hist_kernelV2PtlPjl_param_2];
	ld.param.u64 	%rd28, [_Z13hist_kernelV2PtlPjl_param_3];
	cvta.to.global.u64 	%rd1, %rd29;
	mov.u32 	%r1, %tid.x;
	mov.u32 	%r102, %ntid.x;
	cvt.u64.u32 	%rd2, %r102;
	add.s64 	%rd30, %rd2, %rd28;
	add.s64 	%rd3, %rd30, -1;
	and.b64  	%rd31, %rd3, -4294967296;
	setp.ne.s64 	%p1, %rd31, 0;
	@%p1 bra 	$L__BB2_2;
	cvt.u32.u64 	%r103, %rd2;
	cvt.u32.u64 	%r104, %rd3;
	div.u32 	%r105, %r104, %r103;
	cvt.u64.u32 	%rd80, %r105;
	bra.uni 	$L__BB2_3;
$L__BB2_2:
	div.s64 	%rd80, %rd3, %rd2;
$L__BB2_3:
	cvt.u32.u64 	%r2, %rd80;
	setp.lt.s32 	%p2, %r2, 1;
	@%p2 bra 	$L__BB2_44;
	setp.lt.u32 	%p3, %r2, 8;
	mov.b32 	%r283, 0;
	@%p3 bra 	$L__BB2_23;
	cvt.u32.u64 	%r108, %rd2;
	and.b32  	%r109, %r2, 2147483640;
	neg.s32 	%r281, %r109;
	add.s32 	%r280, %r1, %r108;
	shl.b32 	%r5, %r108, 3;
	shl.b32 	%r6, %r280, 2;
	shl.b32 	%r110, %r108, 1;
	add.s32 	%r278, %r1, %r110;
	shl.b32 	%r8, %r1, 2;
	mad.lo.s32 	%r277, %r108, 3, %r1;
	mad.lo.s32 	%r10, %r108, 12, %r8;
	shl.b32 	%r111, %r108, 2;
	add.s32 	%r276, %r1, %r111;
	shl.b32 	%r112, %r108, 4;
	add.s32 	%r12, %r112, %r8;
	mad.lo.s32 	%r275, %r108, 5, %r1;
	mad.lo.s32 	%r14, %r108, 20, %r8;
	mad.lo.s32 	%r274, %r108, 6, %r1;
	mad.lo.s32 	%r16, %r108, 24, %r8;
	mad.lo.s32 	%r273, %r108, 7, %r1;
	mad.lo.s32 	%r18, %r108, 28, %r8;
	mov.u32 	%r279, _ZZ13hist_kernelV2PtlPjlE14ds_private_bin;
	mov.u32 	%r272, %r1;
$L__BB2_6:
	.pragma "nounroll";
	cvt.s64.s32 	%rd32, %r272;
	setp.le.s64 	%p4, %rd28, %rd32;
	@%p4 bra 	$L__BB2_8;
	add.s32 	%r113, %r279, %r8;
	mov.b32 	%r114, 0;
	st.shared.u32 	[%r113], %r114;
$L__BB2_8:
	cvt.s64.s32 	%rd33, %r280;
	setp.le.s64 	%p5, %rd28, %rd33;
	@%p5 bra 	$L__BB2_10;
	add.s32 	%r115, %r279, %r6;
	mov.b32 	%r116, 0;
	st.shared.u32 	[%r115], %r116;
$L__BB2_10:
	cvt.s64.s32 	%rd34, %r278;
	setp.le.s64 	%p6, %rd28, %rd34;
	@%p6 bra 	$L__BB2_12;
	add.s32 	%r117, %r5, %r8;
	add.s32 	%r118, %r279, %r117;
	mov.b32 	%r119, 0;
	st.shared.u32 	[%r118], %r119;
$L__BB2_12:
	cvt.s64.s32 	%rd35, %r277;
	setp.le.s64 	%p7, %rd28, %rd35;
	@%p7 bra 	$L__BB2_14;
	add.s32 	%r120, %r279, %r10;
	mov.b32 	%r121, 0;
	st.shared.u32 	[%r120], %r121;
$L__BB2_14:
	cvt.s64.s32 	%rd36, %r276;
	setp.le.s64 	%p8, %rd28, %rd36;
	@%p8 bra 	$L__BB2_16;
	add.s32 	%r122, %r279, %r12;
	mov.b32 	%r123, 0;
	st.shared.u32 	[%r122], %r123;
$L__BB2_16:
	cvt.s64.s32 	%rd37, %r275;
	setp.le.s64 	%p9, %rd28, %rd37;
	@%p9 bra 	$L__BB2_18;
	add.s32 	%r124, %r279, %r14;
	mov.b32 	%r125, 0;
	st.shared.u32 	[%r124], %r125;
$L__BB2_18:
	cvt.s64.s32 	%rd38, %r274;
	setp.le.s64 	%p10, %rd28, %rd38;
	@%p10 bra 	$L__BB2_20;
	add.s32 	%r126, %r279, %r16;
	mov.b32 	%r127, 0;
	st.shared.u32 	[%r126], %r127;
$L__BB2_20:
	cvt.s64.s32 	%rd39, %r273;
	setp.le.s64 	%p11, %rd28, %rd39;
	@%p11 bra 	$L__BB2_22;
	add.s32 	%r128, %r279, %r18;
	mov.b32 	%r129, 0;
	st.shared.u32 	[%r128], %r129;
$L__BB2_22:
	and.b32  	%r283, %r2, 2147483640;
	add.s32 	%r281, %r281, 8;
	add.s32 	%r280, %r280, %r5;
	cvt.u32.u64 	%r130, %rd2;
	shl.b32 	%r131, %r130, 5;
	add.s32 	%r279, %r279, %r131;
	add.s32 	%r278, %r278, %r5;
	add.s32 	%r277, %r277, %r5;
	add.s32 	%r276, %r276, %r5;
	add.s32 	%r275, %r275, %r5;
	add.s32 	%r274, %r274, %r5;
	add.s32 	%r273, %r273, %r5;
	add.s32 	%r272, %r272, %r5;
	setp.ne.s32 	%p12, %r281, 0;
	@%p12 bra 	$L__BB2_6;
$L__BB2_23:
	and.b32  	%r41, %r2, 7;
	setp.eq.s32 	%p13, %r41, 0;
	@%p13 bra 	$L__BB2_44;
	and.b32  	%r42, %r2, 3;
	setp.lt.u32 	%p14, %r41, 4;
	@%p14 bra 	$L__BB2_34;
	cvt.u32.u64 	%r132, %rd2;
	mad.lo.s32 	%r43, %r283, %r132, %r1;
	cvt.s64.s32 	%rd40, %r43;
	setp.le.s64 	%p15, %rd28, %rd40;
	@%p15 bra 	$L__BB2_27;
	shl.b32 	%r133, %r43, 2;
	mov.u32 	%r134, _ZZ13hist_kernelV2PtlPjlE14ds_private_bin;
	add.s32 	%r135, %r134, %r133;
	mov.b32 	%r136, 0;
	st.shared.u32 	[%r135], %r136;
$L__BB2_27:
	add.s32 	%r44, %r43, %r132;
	cvt.s64.s32 	%rd41, %r44;
	setp.le.s64 	%p16, %rd28, %rd41;
	@%p16 bra 	$L__BB2_29;
	shl.b32 	%r138, %r44, 2;
	mov.u32 	%r139, _ZZ13hist_kernelV2PtlPjlE14ds_private_bin;
	add.s32 	%r140, %r139, %r138;
	mov.b32 	%r141, 0;
	st.shared.u32 	[%r140], %r141;
$L__BB2_29:
	add.s32 	%r45, %r44, %r132;
	cvt.s64.s32 	%rd42, %r45;
	setp.le.s64 	%p17, %rd28, %rd42;
	@%p17 bra 	$L__BB2_31;
	shl.b32 	%r143, %r45, 2;
	mov.u32 	%r144, _ZZ13hist_kernelV2PtlPjlE14ds_private_bin;
	add.s32 	%r145, %r144, %r143;
	mov.b32 	%r146, 0;
	st.shared.u32 	[%r145], %r146;
$L__BB2_31:
	add.s32 	%r46, %r45, %r132;
	cvt.s64.s32 	%rd43, %r46;
	setp.le.s64 	%p18, %rd28, %rd43;
	@%p18 bra 	$L__BB2_33;
	shl.b32 	%r148, %r46, 2;
	mov.u32 	%r149, _ZZ13hist_kernelV2PtlPjlE14ds_private_bin;
	add.s32 	%r150, %r149, %r148;
	mov.b32 	%r151, 0;
	st.shared.u32 	[%r150], %r151;
$L__BB2_33:
	add.s32 	%r283, %r283, 4;
$L__BB2_34:
	setp.eq.s32 	%p19, %r42, 0;
	@%p19 bra 	$L__BB2_44;
	setp.eq.s32 	%p20, %r42, 1;
	@%p20 bra 	$L__BB2_41;
	cvt.u32.u64 	%r152, %rd2;
	mad.lo.s32 	%r49, %r283, %r152, %r1;
	cvt.s64.s32 	%rd44, %r49;
	setp.le.s64 	%p21, %rd28, %rd44;
	@%p21 bra 	$L__BB2_38;
	shl.b32 	%r153, %r49, 2;
	mov.u32 	%r154, _ZZ13hist_kernelV2PtlPjlE14ds_private_bin;
	add.s32 	%r155, %r154, %r153;
	mov.b32 	%r156, 0;
	st.shared.u32 	[%r155], %r156;
$L__BB2_38:
	add.s32 	%r50, %r49, %r152;
	cvt.s64.s32 	%rd45, %r50;
	setp.le.s64 	%p22, %rd28, %rd45;
	@%p22 bra 	$L__BB2_40;
	shl.b32 	%r158, %r50, 2;
	mov.u32 	%r159, _ZZ13hist_kernelV2PtlPjlE14ds_private_bin;
	add.s32 	%r160, %r159, %r158;
	mov.b32 	%r161, 0;
	st.shared.u32 	[%r160], %r161;
$L__BB2_40:
	add.s32 	%r283, %r283, 2;
$L__BB2_41:
	and.b32  	%r162, %r2, 1;
	setp.eq.b32 	%p23, %r162, 1;
	not.pred 	%p24, %p23;
	@%p24 bra 	$L__BB2_44;
	cvt.u32.u64 	%r163, %rd2;
	mad.lo.s32 	%r53, %r283, %r163, %r1;
	cvt.s64.s32 	%rd46, %r53;
	setp.le.s64 	%p25, %rd28, %rd46;
	@%p25 bra 	$L__BB2_44;
	shl.b32 	%r164, %r53, 2;
	mov.u32 	%r165, _ZZ13hist_kernelV2PtlPjlE14ds_private_bin;
	add.s32 	%r166, %r165, %r164;
	mov.b32 	%r167, 0;
	st.shared.u32 	[%r166], %r167;
$L__BB2_44:
	cvt.u32.u64 	%r168, %rd2;
	bar.sync 	0;
	mov.u32 	%r169, %ctaid.x;
	mad.lo.s32 	%r285, %r168, %r169, %r1;
	cvt.s64.s32 	%rd81, %r285;
	setp.le.s64 	%p26, %rd27, %rd81;
	@%p26 bra 	$L__BB2_49;
	cvta.to.global.u64 	%rd8, %rd26;
	mov.u32 	%r170, %nctaid.x;
	mul.lo.s32 	%r55, %r168, %r170;
	mov.u32 	%r173, _ZZ13hist_kernelV2PtlPjlE14ds_private_bin;
$L__BB2_46:
	shl.b64 	%rd47, %rd81, 1;
	add.s64 	%rd48, %rd8, %rd47;
	ld.global.u16 	%rs1, [%rd48];
	cvt.u64.u16 	%rd49, %rs1;
	setp.le.s64 	%p27, %rd28, %rd49;
	@%p27 bra 	$L__BB2_48;
	mul.wide.u16 	%r172, %rs1, 4;
	add.s32 	%r174, %r173, %r172;
	atom.shared.add.u32 	%r175, [%r174], 1;
$L__BB2_48:
	add.s32 	%r285, %r285, %r55;
	cvt.s64.s32 	%rd81, %r285;
	setp.gt.s64 	%p28, %rd27, %rd81;
	@%p28 bra 	$L__BB2_46;
$L__BB2_49:
	setp.lt.s32 	%p29, %r2, 1;
	bar.sync 	0;
	@%p29 bra 	$L__BB2_90;
	and.b32  	%r58, %r2, 7;
	setp.lt.u32 	%p30, %r2, 8;
	mov.b32 	%r297, 0;
	@%p30 bra 	$L__BB2_69;
	and.b32  	%r179, %r2, 2147483640;
	neg.s32 	%r295, %r179;
	add.s32 	%r294, %r1, %r168;
	shl.b32 	%r61, %r168, 3;
	shl.b32 	%r62, %r294, 2;
	shl.b32 	%r180, %r168, 1;
	add.s32 	%r292, %r1, %r180;
	shl.b32 	%r64, %r1, 2;
	mad.lo.s32 	%r291, %r168, 3, %r1;
	mad.lo.s32 	%r66, %r168, 12, %r64;
	shl.b32 	%r181, %r168, 2;
	add.s32 	%r290, %r1, %r181;
	shl.b32 	%r182, %r168, 4;
	add.s32 	%r68, %r182, %r64;
	mad.lo.s32 	%r289, %r168, 5, %r1;
	mad.lo.s32 	%r70, %r168, 20, %r64;
	mad.lo.s32 	%r288, %r168, 6, %r1;
	mad.lo.s32 	%r72, %r168, 24, %r64;
	mad.lo.s32 	%r287, %r168, 7, %r1;
	mad.lo.s32 	%r74, %r168, 28, %r64;
	mov.u32 	%r293, _ZZ13hist_kernelV2PtlPjlE14ds_private_bin;
	mov.u32 	%r286, %r1;
$L__BB2_52:
	.pragma "nounroll";
	cvt.s64.s32 	%rd11, %r286;
	setp.le.s64 	%p31, %rd28, %rd11;
	@%p31 bra 	$L__BB2_54;
	shl.b64 	%rd50, %rd11, 2;
	add.s64 	%rd51, %rd1, %rd50;
	add.s32 	%r183, %r293, %r64;
	ld.shared.u32 	%r184, [%r183];
	atom.global.add.u32 	%r185, [%rd51], %r184;
$L__BB2_54:
	cvt.s64.s32 	%rd12, %r294;
	setp.le.s64 	%p32, %rd28, %rd12;
	@%p32 bra 	$L__BB2_56;
	shl.b64 	%rd52, %rd12, 2;
	add.s64 	%rd53, %rd1, %rd52;
	add.s32 	%r186, %r293, %r62;
	ld.shared.u32 	%r187, [%r186];
	atom.global.add.u32 	%r188, [%rd53], %r187;
$L__BB2_56:
	cvt.s64.s32 	%rd13, %r292;
	setp.le.s64 	%p33, %rd28, %rd13;
	@%p33 bra 	$L__BB2_58;
	shl.b64 	%rd54, %rd13, 2;
	add.s64 	%rd55, %rd1, %rd54;
	add.s32 	%r189, %r61, %r64;
	add.s32 	%r190, %r293, %r189;
	ld.shared.u32 	%r191, [%r190];
	atom.global.add.u32 	%r192, [%rd55], %r191;
$L__BB2_58:
	cvt.s64.s32 	%rd14, %r291;
	setp.le.s64 	%p34, %rd28, %rd14;
	@%p34 bra 	$L__BB2_60;
	shl.b64 	%rd56, %rd14, 2;
	add.s64 	%rd57, %rd1, %rd56;
	add.s32 	%r193, %r293, %r66;
	ld.shared.u32 	%r194, [%r193];
	atom.global.add.u32 	%r195, [%rd57], %r194;
$L__BB2_60:
	cvt.s64.s32 	%rd15, %r290;
	setp.le.s64 	%p35, %rd28, %rd15;
	@%p35 bra 	$L__BB2_62;
	shl.b64 	%rd58, %rd15, 2;
	add.s64 	%rd59, %rd1, %rd58;
	add.s32 	%r196, %r293, %r68;
	ld.shared.u32 	%r197, [%r196];
	atom.global.add.u32 	%r198, [%rd59], %r197;
$L__BB2_62:
	cvt.s64.s32 	%rd16, %r289;
	setp.le.s64 	%p36, %rd28, %rd16;
	@%p36 bra 	$L__BB2_64;
	shl.b64 	%rd60, %rd16, 2;
	add.s64 	%rd61, %rd1, %rd60;
	add.s32 	%r199, %r293, %r70;
	ld.shared.u32 	%r200, [%r199];
	atom.global.add.u32 	%r201, [%rd61], %r200;
$L__BB2_64:
	cvt.s64.s32 	%rd17, %r288;
	setp.le.s64 	%p37, %rd28, %rd17;
	@%p37 bra 	$L__BB2_66;
	shl.b64 	%rd62, %rd17, 2;
	add.s64 	%rd63, %rd1, %rd62;
	add.s32 	%r202, %r293, %r72;
	ld.shared.u32 	%r203, [%r202];
	atom.global.add.u32 	%r204, [%rd63], %r203;
$L__BB2_66:
	cvt.s64.s32 	%rd18, %r287;
	setp.le.s64 	%p38, %rd28, %rd18;
	@%p38 bra 	$L__BB2_68;
	shl.b64 	%rd64, %rd18, 2;
	add.s64 	%rd65, %rd1, %rd64;
	add.s32 	%r205, %r293, %r74;
	ld.shared.u32 	%r206, [%r205];
	atom.global.add.u32 	%r207, [%rd65], %r206;
$L__BB2_68:
	and.b32  	%r297, %r2, 2147483640;
	cvt.u32.u64 	%r208, %rd11;
	add.s32 	%r295, %r295, 8;
	add.s32 	%r294, %r294, %r61;
	cvt.u32.u64 	%r209, %rd2;
	shl.b32 	%r210, %r209, 5;
	add.s32 	%r293, %r293, %r210;
	add.s32 	%r292, %r292, %r61;
	add.s32 	%r291, %r291, %r61;
	add.s32 	%r290, %r290, %r61;
	add.s32 	%r289, %r289, %r61;
	add.s32 	%r288, %r288, %r61;
	add.s32 	%r287, %r287, %r61;
	add.s32 	%r286, %r208, %r61;
	setp.ne.s32 	%p39, %r295, 0;
	@%p39 bra 	$L__BB2_52;
$L__BB2_69:
	setp.eq.s32 	%p40, %r58, 0;
	@%p40 bra 	$L__BB2_90;
	and.b32  	%r97, %r2, 3;
	setp.lt.u32 	%p41, %r58, 4;
	@%p41 bra 	$L__BB2_80;
	cvt.u32.u64 	%r211, %rd2;
	mad.lo.s32 	%r212, %r297, %r211, %r1;
	cvt.s64.s32 	%rd19, %r212;
	setp.le.s64 	%p42, %rd28, %rd19;
	@%p42 bra 	$L__BB2_73;
	cvt.u32.u64 	%r213, %rd19;
	shl.b64 	%rd66, %rd19, 2;
	add.s64 	%rd67, %rd1, %rd66;
	shl.b32 	%r214, %r213, 2;
	mov.u32 	%r215, _ZZ13hist_kernelV2PtlPjlE14ds_private_bin;
	add.s32 	%r216, %r215, %r214;
	ld.shared.u32 	%r217, [%r216];
	atom.global.add.u32 	%r218, [%rd67], %r217;
$L__BB2_73:
	cvt.u32.u64 	%r220, %rd19;
	add.s32 	%r221, %r220, %r211;
	cvt.s64.s32 	%rd20, %r221;
	setp.le.s64 	%p43, %rd28, %rd20;
	@%p43 bra 	$L__BB2_75;
	cvt.u32.u64 	%r222, %rd20;
	shl.b64 	%rd68, %rd20, 2;
	add.s64 	%rd69, %rd1, %rd68;
	shl.b32 	%r223, %r222, 2;
	mov.u32 	%r224, _ZZ13hist_kernelV2PtlPjlE14ds_private_bin;
	add.s32 	%r225, %r224, %r223;
	ld.shared.u32 	%r226, [%r225];
	atom.global.add.u32 	%r227, [%rd69], %r226;
$L__BB2_75:
	cvt.u32.u64 	%r229, %rd20;
	add.s32 	%r230, %r229, %r211;
	cvt.s64.s32 	%rd21, %r230;
	setp.le.s64 	%p44, %rd28, %rd21;
	@%p44 bra 	$L__BB2_77;
	cvt.u32.u64 	%r231, %rd21;
	shl.b64 	%rd70, %rd21, 2;
	add.s64 	%rd71, %rd1, %rd70;
	shl.b32 	%r232, %r231, 2;
	mov.u32 	%r233, _ZZ13hist_kernelV2PtlPjlE14ds_private_bin;
	add.s32 	%r234, %r233, %r232;
	ld.shared.u32 	%r235, [%r234];
	atom.global.add.u32 	%r236, [%rd71], %r235;
$L__BB2_77:
	cvt.u32.u64 	%r238, %rd21;
	add.s32 	%r239, %r238, %r211;
	cvt.s64.s32 	%rd22, %r239;
	setp.le.s64 	%p45, %rd28, %rd22;
	@%p45 bra 	$L__BB2_79;
	cvt.u32.u64 	%r240, %rd22;
	shl.b64 	%rd72, %rd22, 2;
	add.s64 	%rd73, %rd1, %rd72;
	shl.b32 	%r241, %r240, 2;
	mov.u32 	%r242, _ZZ13hist_kernelV2PtlPjlE14ds_private_bin;
	add.s32 	%r243, %r242, %r241;
	ld.shared.u32 	%r244, [%r243];
	atom.global.add.u32 	%r245, [%rd73], %r244;
$L__BB2_79:
	add.s32 	%r297, %r297, 4;
$L__BB2_80:
	setp.eq.s32 	%p46, %r97, 0;
	@%p46 bra 	$L__BB2_90;
	setp.eq.s32 	%p47, %r97, 1;
	@%p47 bra 	$L__BB2_87;
	cvt.u32.u64 	%r246, %rd2;
	mad.lo.s32 	%r247, %r297, %r246, %r1;
	cvt.s64.s32 	%rd23, %r247;
	setp.le.s64 	%p48, %rd28, %rd23;
	@%p48 bra 	$L__BB2_84;
	cvt.u32.u64 	%r248, %rd23;
	shl.b64 	%rd74, %rd23, 2;
	add.s64 	%rd75, %rd1, %rd74;
	shl.b32 	%r249, %r248, 2;
	mov.u32 	%r250, _ZZ13hist_kernelV2PtlPjlE14ds_private_bin;
	add.s32 	%r251, %r250, %r249;
	ld.shared.u32 	%r252, [%r251];
	atom.global.add.u32 	%r253, [%rd75], %r252;
$L__BB2_84:
	cvt.u32.u64 	%r255, %rd23;
	add.s32 	%r256, %r255, %r246;
	cvt.s64.s32 	%rd24, %r256;
	setp.le.s64 	%p49, %rd28, %rd24;
	@%p49 bra 	$L__BB2_86;
	cvt.u32.u64 	%r257, %rd24;
	shl.b64 	%rd76, %rd24, 2;
	add.s64 	%rd77, %rd1, %rd76;
	shl.b32 	%r258, %r257, 2;
	mov.u32 	%r259, _ZZ13hist_kernelV2PtlPjlE14ds_private_bin;
	add.s32 	%r260, %r259, %r258;
	ld.shared.u32 	%r261, [%r260];
	atom.global.add.u32 	%r262, [%rd77], %r261;
$L__BB2_86:
	add.s32 	%r297, %r297, 2;
$L__BB2_87:
	and.b32  	%r263, %r2, 1;
	setp.eq.b32 	%p50, %r263, 1;
	not.pred 	%p51, %p50;
	@%p51 bra 	$L__BB2_90;
	cvt.u32.u64 	%r264, %rd2;
	mad.lo.s32 	%r265, %r297, %r264, %r1;
	cvt.s64.s32 	%rd25, %r265;
	setp.le.s64 	%p52, %rd28, %rd25;
	@%p52 bra 	$L__BB2_90;
	cvt.u32.u64 	%r266, %rd25;
	shl.b64 	%rd78, %rd25, 2;
	add.s64 	%rd79, %rd1, %rd78;
	shl.b32 	%r267, %r266, 2;
	mov.u32 	%r268, _ZZ13hist_kernelV2PtlPjlE14ds_private_bin;
	add.s32 	%r269, %r268, %r267;
	ld.shared.u32 	%r270, [%r269];
	atom.global.add.u32 	%r271, [%rd79], %r270;
$L__BB2_90:
	ret;

}


// ===== COMPILED SASS (sm_100) =====

	.target	sm_100

	.elftype	@"ET_EXEC"


//--------------------- .note.nv.tkinfo           --------------------------
	.section	.note.nv.tkinfo,"",@"SHT_NOTE"
	.sectionflags	@"SHF_NOTE_NV_TKINFO"
	.tkinfo
        /*0018*/ 	.word	0x00000002
        /*0030*/ 	.string	""
        /*0030*/ 	.string	"ptxas"
        /*0030*/ 	.string	"Cuda compilation tools, release 13.0, V13.0.88"
        /*0030*/ 	.string	"Build cuda_13.0.r13.0/compiler.36424714_0"
        /*0030*/ 	.string	"-arch sm_100 -m 64 "



//--------------------- .note.nv.cuinfo           --------------------------
	.section	.note.nv.cuinfo,"",@"SHT_NOTE"
	.sectionflags	@"SHF_NOTE_NV_CUINFO"
        /*0018*/ 	.short	0x0002
        /*001a*/ 	.short	0x0064
        /*001c*/ 	.short	0x0082
	.zero		2


//--------------------- .nv.info                  --------------------------
	.section	.nv.info,"",@"SHT_CUDA_INFO"
	.align	4


	//----- nvinfo : EIATTR_REGCOUNT
	.align		4
        /*0000*/ 	.byte	0x04, 0x2f
        /*0002*/ 	.short	(.L_1 - .L_0)
	.align		4
.L_0:
        /*0004*/ 	.word	index@(_Z11hist_kernelPtlPjl)
        /*0008*/ 	.word	0x0000000a


	//----- nvinfo : EIATTR_FRAME_SIZE
	.align		4
.L_1:
        /*000c*/ 	.byte	0x04, 0x11
        /*000e*/ 	.short	(.L_3 - .L_2)
	.align		4
.L_2:
        /*0010*/ 	.word	index@(_Z11hist_kernelPtlPjl)
        /*0014*/ 	.word	0x00000000


	//----- nvinfo : EIATTR_REGCOUNT
	.align		4
.L_3:
        /*0018*/ 	.byte	0x04, 0x2f
        /*001a*/ 	.short	(.L_5 - .L_4)
	.align		4
.L_4:
        /*001c*/ 	.word	index@(_Z10hist_cleanPjl)
        /*0020*/ 	.word	0x00000008


	//----- nvinfo : EIATTR_FRAME_SIZE
	.align		4
.L_5:
        /*0024*/ 	.byte	0x04, 0x11
        /*0026*/ 	.short	(.L_7 - .L_6)
	.align		4
.L_6:
        /*0028*/ 	.word	index@(_Z10hist_cleanPjl)
        /*002c*/ 	.word	0x00000000


	//----- nvinfo : EIATTR_REGCOUNT
	.align		4
.L_7:
        /*0030*/ 	.byte	0x04, 0x2f
        /*0032*/ 	.short	(.L_9 - .L_8)
	.align		4
.L_8:
        /*0034*/ 	.word	index@(_Z13hist_kernelV2PtlPjl)
        /*0038*/ 	.word	0x0000001d


	//----- nvinfo : EIATTR_FRAME_SIZE
	.align		4
.L_9:
        /*003c*/ 	.byte	0x04, 0x11
        /*003e*/ 	.short	(.L_11 - .L_10)
	.align		4
.L_10:
        /*0040*/ 	.word	index@($__internal_0_$__cuda_sm20_div_s64)
        /*0044*/ 	.word	0x00000000


	//----- nvinfo : EIATTR_FRAME_SIZE
	.align		4
.L_11:
        /*0048*/ 	.byte	0x04, 0x11
        /*004a*/ 	.short	(.L_13 - .L_12)
	.align		4
.L_12:
        /*004c*/ 	.word	index@(_Z13hist_kernelV2PtlPjl)
        /*0050*/ 	.word	0x00000000


	//----- nvinfo : EIATTR_MIN_STACK_SIZE
	.align		4
.L_13:
        /*0054*/ 	.byte	0x04, 0x12
        /*0056*/ 	.short	(.L_15 - .L_14)
	.align		4
.L_14:
        /*0058*/ 	.word	index@(_Z13hist_kernelV2PtlPjl)
        /*005c*/ 	.word	0x00000000


	//----- nvinfo : EIATTR_MIN_STACK_SIZE
	.align		4
.L_15:
        /*0060*/ 	.byte	0x04, 0x12
        /*0062*/ 	.short	(.L_17 - .L_16)
	.align		4
.L_16:
        /*0064*/ 	.word	index@(_Z10hist_cleanPjl)
        /*0068*/ 	.word	0x00000000


	//----- nvinfo : EIATTR_MIN_STACK_SIZE
	.align		4
.L_17:
        /*006c*/ 	.byte	0x04, 0x12
        /*006e*/ 	.short	(.L_19 - .L_18)
	.align		4
.L_18:
        /*0070*/ 	.word	index@(_Z11hist_kernelPtlPjl)
        /*0074*/ 	.word	0x00000000
.L_19:


//--------------------- .nv.compat                --------------------------
	.section	.nv.compat,"",@"SHT_CUDA_COMPAT_INFO"
	.align	4
        /*0000*/ 	.byte	0x02, 0x09, 0x00, 0x00, 0x02, 0x02, 0x01, 0x00, 0x02, 0x05, 0x05, 0x00, 0x03, 0x07, 0x01, 0x01
        /*0010*/ 	.byte	0x02, 0x03, 0x00, 0x00, 0x02, 0x06, 0x01, 0x00, 0x04, 0x0b, 0x08, 0x00, 0x09, 0x00, 0x00, 0x00
        /*0020*/ 	.byte	0x00, 0x00, 0x00, 0x00


//--------------------- .nv.info._Z13hist_kernelV2PtlPjl --------------------------
	.section	.nv.info._Z13hist_kernelV2PtlPjl,"",@"SHT_CUDA_INFO"
	.sectionflags	@""
	.align	4


	//----- nvinfo : EIATTR_CUDA_API_VERSION
	.align		4
        /*0000*/ 	.byte	0x04, 0x37
        /*0002*/ 	.short	(.L_21 - .L_20)
.L_20:
        /*0004*/ 	.word	0x00000082


	//----- nvinfo : EIATTR_KPARAM_INFO
	.align		4
.L_21:
        /*0008*/ 	.byte	0x04, 0x17
        /*000a*/ 	.short	(.L_23 - .L_22)
.L_22:
        /*000c*/ 	.word	0x00000000
        /*0010*/ 	.short	0x0003
        /*0012*/ 	.short	0x0018
        /*0014*/ 	.byte	0x00, 0xf0, 0x21, 0x00


	//----- nvinfo : EIATTR_KPARAM_INFO
	.align		4
.L_23:
        /*0018*/ 	.byte	0x04, 0x17
        /*001a*/ 	.short	(.L_25 - .L_24)
.L_24:
        /*001c*/ 	.word	0x00000000
        /*0020*/ 	.short	0x0002
        /*0022*/ 	.short	0x0010
        /*0024*/ 	.byte	0x00, 0xf5, 0x21, 0x00


	//----- nvinfo : EIATTR_KPARAM_INFO
	.align		4
.L_25:
        /*0028*/ 	.byte	0x04, 0x17
        /*002a*/ 	.short	(.L_27 - .L_26)
.L_26:
        /*002c*/ 	.word	0x00000000
        /*0030*/ 	.short	0x0001
        /*0032*/ 	.short	0x0008
        /*0034*/ 	.byte	0x00, 0xf0, 0x21, 0x00


	//----- nvinfo : EIATTR_KPARAM_INFO
	.align		4
.L_27:
        /*0038*/ 	.byte	0x04, 0x17
        /*003a*/ 	.short	(.L_29 - .L_28)
.L_28:
        /*003c*/ 	.word	0x00000000
        /*0040*/ 	.short	0x0000
        /*0042*/ 	.short	0x0000
        /*0044*/ 	.byte	0x00, 0xf5, 0x21, 0x00


	//----- nvinfo : EIATTR_SPARSE_MMA_MASK
	.align		4
.L_29:
        /*0048*/ 	.byte	0x03, 0x50
        /*004a*/ 	.short	0x0000


	//----- nvinfo : EIATTR_MAXREG_COUNT
	.align		4
        /*004c*/ 	.byte	0x03, 0x1b
        /*004e*/ 	.short	0x00ff


	//----- nvinfo : EIATTR_NUM_BARRIERS
	.align		4
        /*0050*/ 	.byte	0x02, 0x4c
        /*0052*/ 	.byte	0x01
	.zero		1


	//----- nvinfo : EIATTR_MERCURY_ISA_VERSION
	.align		4
        /*0054*/ 	.byte	0x03, 0x5f
        /*0056*/ 	.short	0x0101


	//----- nvinfo : EIATTR_VRC_CTA_INIT_COUNT
	.align		4
        /*0058*/ 	.byte	0x02, 0x4a
	.zero		1
	.zero		1


	//----- nvinfo : EIATTR_EXIT_INSTR_OFFSETS
	.align		4
        /*005c*/ 	.byte	0x04, 0x1c
        /*005e*/ 	.short	(.L_31 - .L_30)


	//   ....[0]....
.L_30:
        /*0060*/ 	.word	0x00000e00


	//   ....[1]....
        /*0064*/ 	.word	0x000015b0


	//   ....[2]....
        /*0068*/ 	.word	0x00001a20


	//   ....[3]....
        /*006c*/ 	.word	0x00001c90


	//   ....[4]....
        /*0070*/ 	.word	0x00001cf0


	//   ....[5]....
        /*0074*/ 	.word	0x00001d90


	//----- nvinfo : EIATTR_CRS_STACK_SIZE
	.align		4
.L_31:
        /*0078*/ 	.byte	0x04, 0x1e
        /*007a*/ 	.short	(.L_33 - .L_32)
.L_32:
        /*007c*/ 	.word	0x00000000


	//----- nvinfo : EIATTR_CBANK_PARAM_SIZE
	.align		4
.L_33:
        /*0080*/ 	.byte	0x03, 0x19
        /*0082*/ 	.short	0x0020


	//----- nvinfo : EIATTR_PARAM_CBANK
	.align		4
        /*0084*/ 	.byte	0x04, 0x0a
        /*0086*/ 	.short	(.L_35 - .L_34)
	.align		4
.L_34:
        /*0088*/ 	.word	index@(.nv.constant0._Z13hist_kernelV2PtlPjl)
        /*008c*/ 	.short	0x0380
        /*008e*/ 	.short	0x0020


	//----- nvinfo : EIATTR_SW_WAR
	.align		4
.L_35:
        /*0090*/ 	.byte	0x04, 0x36
        /*0092*/ 	.short	(.L_37 - .L_36)
.L_36:
        /*0094*/ 	.word	0x00000008
.L_37:


//--------------------- .nv.info._Z10hist_cleanPjl --------------------------
	.section	.nv.info._Z10hist_cleanPjl,"",@"SHT_CUDA_INFO"
	.sectionflags	@""
	.align	4


	//----- nvinfo : EIATTR_CUDA_API_VERSION
	.align		4
        /*0000*/ 	.byte	0x04, 0x37
        /*0002*/ 	.short	(.L_39 - .L_38)
.L_38:
        /*0004*/ 	.word	0x00000082


	//----- nvinfo : EIATTR_KPARAM_INFO
	.align		4
.L_39:
        /*0008*/ 	.byte	0x04, 0x17
        /*000a*/ 	.short	(.L_41 - .L_40)
.L_40:
        /*000c*/ 	.word	0x00000000
        /*0010*/ 	.short	0x0001
        /*0012*/ 	.short	0x0008
        /*0014*/ 	.byte	0x00, 0xf0, 0x21, 0x00


	//----- nvinfo : EIATTR_KPARAM_INFO
	.align		4
.L_41:
        /*0018*/ 	.byte	0x04, 0x17
        /*001a*/ 	.short	(.L_43 - .L_42)
.L_42:
        /*001c*/ 	.word	0x00000000
        /*0020*/ 	.short	0x0000
        /*0022*/ 	.short	0x0000
        /*0024*/ 	.byte	0x00, 0xf5, 0x21, 0x00


	//----- nvinfo : EIATTR_SPARSE_MMA_MASK
	.align		4
.L_43:
        /*0028*/ 	.byte	0x03, 0x50
        /*002a*/ 	.short	0x0000


	//----- nvinfo : EIATTR_MAXREG_COUNT
	.align		4
        /*002c*/ 	.byte	0x03, 0x1b
        /*002e*/ 	.short	0x00ff


	//----- nvinfo : EIATTR_MERCURY_ISA_VERSION
	.align		4
        /*0030*/ 	.byte	0x03, 0x5f
        /*0032*/ 	.short	0x0101


	//----- nvinfo : EIATTR_VRC_CTA_INIT_COUNT
	.align		4
        /*0034*/ 	.byte	0x02, 0x4a
	.zero		1
	.zero		1


	//----- nvinfo : EIATTR_EXIT_INSTR_OFFSETS
	.align		4
        /*0038*/ 	.byte	0x04, 0x1c
        /*003a*/ 	.short	(.L_45 - .L_44)


	//   ....[0]....
.L_44:
        /*003c*/ 	.word	0x00000080


	//   ....[1]....
        /*0040*/ 	.word	0x00000100


	//----- nvinfo : EIATTR_CBANK_PARAM_SIZE
	.align		4
.L_45:
        /*0044*/ 	.byte	0x03, 0x19
        /*0046*/ 	.short	0x0010


	//----- nvinfo : EIATTR_PARAM_CBANK
	.align		4
        /*0048*/ 	.byte	0x04, 0x0a
        /*004a*/ 	.short	(.L_47 - .L_46)
	.align		4
.L_46:
        /*004c*/ 	.word	index@(.nv.constant0._Z10hist_cleanPjl)
        /*0050*/ 	.short	0x0380
        /*0052*/ 	.short	0x0010


	//----- nvinfo : EIATTR_SW_WAR
	.align		4
.L_47:
        /*0054*/ 	.byte	0x04, 0x36
        /*0056*/ 	.short	(.L_49 - .L_48)
.L_48:
        /*0058*/ 	.word	0x00000008
.L_49:


//--------------------- .nv.info._Z11hist_kernelPtlPjl --------------------------
	.section	.nv.info._Z11hist_kernelPtlPjl,"",@"SHT_CUDA_INFO"
	.sectionflags	@""
	.align	4


	//----- nvinfo : EIATTR_CUDA_API_VERSION
	.align		4
        /*0000*/ 	.byte	0x04, 0x37
        /*0002*/ 	.short	(.L_51 - .L_50)
.L_50:
        /*0004*/ 	.word	0x00000082


	//----- nvinfo : EIATTR_KPARAM_INFO
	.align		4
.L_51:
        /*0008*/ 	.byte	0x04, 0x17
        /*000a*/ 	.short	(.L_53 - .L_52)
.L_52:
        /*000c*/ 	.word	0x00000000
        /*0010*/ 	.short	0x0003
        /*0012*/ 	.short	0x0018
        /*0014*/ 	.byte	0x00, 0xf0, 0x21, 0x00


	//----- nvinfo : EIATTR_KPARAM_INFO
	.align		4
.L_53:
        /*0018*/ 	.byte	0x04, 0x17
        /*001a*/ 	.short	(.L_55 - .L_54)
.L_54:
        /*001c*/ 	.word	0x00000000
        /*0020*/ 	.short	0x0002
        /*0022*/ 	.short	0x0010
        /*0024*/ 	.byte	0x00, 0xf5, 0x21, 0x00


	//----- nvinfo : EIATTR_KPARAM_INFO
	.align		4
.L_55:
        /*0028*/ 	.byte	0x04, 0x17
        /*002a*/ 	.short	(.L_57 - .L_56)
.L_56:
        /*002c*/ 	.word	0x00000000
        /*0030*/ 	.short	0x0001
        /*0032*/ 	.short	0x0008
        /*0034*/ 	.byte	0x00, 0xf0, 0x21, 0x00


	//----- nvinfo : EIATTR_KPARAM_INFO
	.align		4
.L_57:
        /*0038*/ 	.byte	0x04, 0x17
        /*003a*/ 	.short	(.L_59 - .L_58)
.L_58:
        /*003c*/ 	.word	0x00000000
        /*0040*/ 	.short	0x0000
        /*0042*/ 	.short	0x0000
        /*0044*/ 	.byte	0x00, 0xf5, 0x21, 0x00


	//----- nvinfo : EIATTR_SPARSE_MMA_MASK
	.align		4
.L_59:
        /*0048*/ 	.byte	0x03, 0x50
        /*004a*/ 	.short	0x0000


	//----- nvinfo : EIATTR_MAXREG_COUNT
	.align		4
        /*004c*/ 	.byte	0x03, 0x1b
        /*004e*/ 	.short	0x00ff


	//----- nvinfo : EIATTR_MERCURY_ISA_VERSION
	.align		4
        /*0050*/ 	.byte	0x03, 0x5f
        /*0052*/ 	.short	0x0101


	//----- nvinfo : EIATTR_VRC_CTA_INIT_COUNT
	.align		4
        /*0054*/ 	.byte	0x02, 0x4a
	.zero		1
	.zero		1


	//----- nvinfo : EIATTR_EXIT_INSTR_OFFSETS
	.align		4
        /*0058*/ 	.byte	0x04, 0x1c
        /*005a*/ 	.short	(.L_61 - .L_60)


	//   ....[0]....
.L_60:
        /*005c*/ 	.word	0x00000090


	//   ....[1]....
        /*0060*/ 	.word	0x00000250


	//----- nvinfo : EIATTR_CRS_STACK_SIZE
	.align		4
.L_61:
        /*0064*/ 	.byte	0x04, 0x1e
        /*0066*/ 	.short	(.L_63 - .L_62)
.L_62:
        /*0068*/ 	.word	0x00000000


	//----- nvinfo : EIATTR_CBANK_PARAM_SIZE
	.align		4
.L_63:
        /*006c*/ 	.byte	0x03, 0x19
        /*006e*/ 	.short	0x0020


	//----- nvinfo : EIATTR_PARAM_CBANK
	.align		4
        /*0070*/ 	.byte	0x04, 0x0a
        /*0072*/ 	.short	(.L_65 - .L_64)
	.align		4
.L_64:
        /*0074*/ 	.word	index@(.nv.constant0._Z11hist_kernelPtlPjl)
        /*0078*/ 	.short	0x0380
        /*007a*/ 	.short	0x0020


	//----- nvinfo : EIATTR_SW_WAR
	.align		4
.L_65:
        /*007c*/ 	.byte	0x04, 0x36
        /*007e*/ 	.short	(.L_67 - .L_66)
.L_66:
        /*0080*/ 	.word	0x00000008
.L_67:


//--------------------- .nv.callgraph             --------------------------
	.section	.nv.callgraph,"",@"SHT_CUDA_CALLGRAPH"
	.align	4
	.sectionentsize	8
	.align		4
        /*0000*/ 	.word	0x00000000
	.align		4
        /*0004*/ 	.word	0xffffffff
	.align		4
        /*0008*/ 	.word	0x00000000
	.align		4
        /*000c*/ 	.word	0xfffffffe
	.align		4
        /*0010*/ 	.word	0x00000000
	.align		4
        /*0014*/ 	.word	0xfffffffd
	.align		4
        /*0018*/ 	.word	0x00000000
	.align		4
        /*001c*/ 	.word	0xfffffffc


//--------------------- .text._Z13hist_kernelV2PtlPjl --------------------------
	.section	.text._Z13hist_kernelV2PtlPjl,"ax",@progbits
	.align	128
        .global         _Z13hist_kernelV2PtlPjl
        .type           _Z13hist_kernelV2PtlPjl,@function
        .size           _Z13hist_kernelV2PtlPjl,(.L_x_50 - _Z13hist_kernelV2PtlPjl)
        .other          _Z13hist_kernelV2PtlPjl,@"STO_CUDA_ENTRY STV_DEFAULT"
_Z13hist_kernelV2PtlPjl:
.text._Z13hist_kernelV2PtlPjl:
[----:B------:R-:W-:Y:S08]  /*0000*/  LDC R1, c[0x0][0x37c] ;  /* 0x0000df00ff017b82 */ /* 0x000ff00000000800 */
[----:B------:R-:W0:Y:S01]  /*0010*/  LDC.64 R2, c[0x0][0x398] ;  /* 0x0000e600ff027b82 */ /* 0x000e220000000a00 */
[----:B------:R-:W0:Y:S02]  /*0020*/  LDCU UR6, c[0x0][0x360] ;  /* 0x00006c00ff0677ac */ /* 0x000e240008000800 */
[----:B0-----:R-:W-:-:S04]  /*0030*/  IADD3 R0, P0, PT, R2, UR6, RZ ;  /* 0x0000000602007c10 */ /* 0x001fc8000ff1e0ff */
[----:B------:R-:W-:-:S04]  /*0040*/  IADD3 R0, P1, PT, R0, -0x1, RZ ;  /* 0xffffffff00007810 */ /* 0x000fc80007f3e0ff */
[----:B------:R-:W-:-:S04]  /*0050*/  IADD3.X R3, PT, PT, RZ, -0x1, R3, P1, P0 ;  /* 0xffffffffff037810 */ /* 0x000fc80000fe0403 */
[----:B------:R-:W-:-:S13]  /*0060*/  ISETP.NE.U32.AND P0, PT, R3, RZ, PT ;  /* 0x000000ff0300720c */ /* 0x000fda0003f05070 */
[----:B------:R-:W-:Y:S05]  /*0070*/  @P0 BRA `(.L_x_0) ;  /* 0x0000000000500947 */ /* 0x000fea0003800000 */
[----:B------:R-:W0:Y:S01]  /*0080*/  I2F.U32.RP R4, UR6 ;  /* 0x0000000600047d06 */ /* 0x000e220008209000 */
[----:B------:R-:W-:-:S07]  /*0090*/  ISETP.NE.U32.AND P2, PT, RZ, UR6, PT ;  /* 0x00000006ff007c0c */ /* 0x000fce000bf45070 */
[----:B0-----:R-:W0:Y:S02]  /*00a0*/  MUFU.RCP R4, R4 ;  /* 0x0000000400047308 */ /* 0x001e240000001000 */
[----:B0-----:R-:W-:-:S06]  /*00b0*/  VIADD R2, R4, 0xffffffe ;  /* 0x0ffffffe04027836 */ /* 0x001fcc0000000000 */
[----:B------:R0:W1:Y:S02]  /*00c0*/  F2I.FTZ.U32.TRUNC.NTZ R3, R2 ;  /* 0x0000000200037305 */ /* 0x000064000021f000 */
[----:B0-----:R-:W-:Y:S02]  /*00d0*/  IMAD.MOV.U32 R2, RZ, RZ, RZ ;  /* 0x000000ffff027224 */ /* 0x001fe400078e00ff */
[----:B-1----:R-:W-:-:S04]  /*00e0*/  IMAD.MOV R5, RZ, RZ, -R3 ;  /* 0x000000ffff057224 */ /* 0x002fc800078e0a03 */
[----:B------:R-:W-:-:S04]  /*00f0*/  IMAD R5, R5, UR6, RZ ;  /* 0x0000000605057c24 */ /* 0x000fc8000f8e02ff */
[----:B------:R-:W-:-:S06]  /*0100*/  IMAD.HI.U32 R3, R3, R5, R2 ;  /* 0x0000000503037227 */ /* 0x000fcc00078e0002 */
[----:B------:R-:W-:-:S04]  /*0110*/  IMAD.HI.U32 R3, R3, R0, RZ ;  /* 0x0000000003037227 */ /* 0x000fc800078e00ff */
[----:B------:R-:W-:-:S04]  /*0120*/  IMAD.MOV R5, RZ, RZ, -R3 ;  /* 0x000000ffff057224 */ /* 0x000fc800078e0a03 */
[----:B------:R-:W-:-:S05]  /*0130*/  IMAD R0, R5, UR6, R0 ;  /* 0x0000000605007c24 */ /* 0x000fca000f8e0200 */
[----:B------:R-:W-:-:S13]  /*0140*/  ISETP.GE.U32.AND P0, PT, R0, UR6, PT ;  /* 0x0000000600007c0c */ /* 0x000fda000bf06070 */
[----:B------:R-:W-:Y:S02]  /*0150*/  @P0 VIADD R0, R0, -UR6 ;  /* 0x8000000600000c36 */ /* 0x000fe40008000000 */
[----:B------:R-:W-:-:S03]  /*0160*/  @P0 VIADD R3, R3, 0x1 ;  /* 0x0000000103030836 */ /* 0x000fc60000000000 */
[----:B------:R-:W-:-:S13]  /*0170*/  ISETP.GE.U32.AND P1, PT, R0, UR6, PT ;  /* 0x0000000600007c0c */ /* 0x000fda000bf26070 */
[----:B------:R-:W-:Y:S01]  /*0180*/  @P1 VIADD R3, R3, 0x1 ;  /* 0x0000000103031836 */ /* 0x000fe20000000000 */
[----:B------:R-:W-:-:S05]  /*0190*/  @!P2 LOP3.LUT R3, RZ, UR6, RZ, 0x33, !PT ;  /* 0x00000006ff03ac12 */ /* 0x000fca000f8e33ff */
[----:B------:R-:W-:Y:S01]  /*01a0*/  IMAD.MOV.U32 R0, RZ, RZ, R3 ;  /* 0x000000ffff007224 */ /* 0x000fe200078e0003 */
[----:B------:R-:W-:Y:S06]  /*01b0*/  BRA `(.L_x_1) ;  /* 0x0000000000087947 */ /* 0x000fec0003800000 */
.L_x_0:
[----:B------:R-:W-:-:S07]  /*01c0*/  MOV R2, 0x1e0 ;  /* 0x000001e000027802 */ /* 0x000fce0000000f00 */
[----:B------:R-:W-:Y:S05]  /*01d0*/  CALL.REL.NOINC `($__internal_0_$__cuda_sm20_div_s64) ;  /* 0x0000001800f07944 */ /* 0x000fea0003c00000 */
.L_x_1:
[----:B------:R-:W0:Y:S01]  /*01e0*/  S2R R2, SR_TID.X ;  /* 0x0000000000027919 */ /* 0x000e220000002100 */
[----:B------:R-:W-:-:S13]  /*01f0*/  ISETP.GE.AND P0, PT, R0, 0x1, PT ;  /* 0x000000010000780c */ /* 0x000fda0003f06270 */
[----:B------:R-:W-:Y:S05]  /*0200*/  @!P0 BRA `(.L_x_2) ;  /* 0x0000000800608947 */ /* 0x000fea0003800000 */
[----:B------:R-:W-:Y:S01]  /*0210*/  ISETP.GE.U32.AND P0, PT, R0, 0x8, PT ;  /* 0x000000080000780c */ /* 0x000fe20003f06070 */
[----:B------:R-:W-:-:S12]  /*0220*/  IMAD.MOV.U32 R3, RZ, RZ, RZ ;  /* 0x000000ffff037224 */ /* 0x000fd800078e00ff */
[----:B------:R-:W-:Y:S05]  /*0230*/  @!P0 BRA `(.L_x_3) ;  /* 0x0000000400148947 */ /* 0x000fea0003800000 */
[----:B------:R-:W1:Y:S01]  /*0240*/  LDC R3, c[0x0][0x360] ;  /* 0x0000d800ff037b82 */ /* 0x000e620000000800 */
[----:B------:R-:W-:Y:S01]  /*0250*/  LOP3.LUT R4, R0, 0x7ffffff8, RZ, 0xc0, !PT ;  /* 0x7ffffff800047812 */ /* 0x000fe200078ec0ff */
[C---:B0-----:R-:W-:Y:S01]  /*0260*/  VIADD R5, R2.reuse, UR6 ;  /* 0x0000000602057c36 */ /* 0x041fe20008000000 */
[----:B------:R-:W-:Y:S01]  /*0270*/  UMOV UR4, 0x400 ;  /* 0x0000040000047882 */ /* 0x000fe20000000000 */
[----:B------:R-:W-:Y:S01]  /*0280*/  IMAD.SHL.U32 R6, R2, 0x4, RZ ;  /* 0x0000000402067824 */ /* 0x000fe200078e00ff */
[----:B------:R-:W0:Y:S01]  /*0290*/  LDCU.64 UR8, c[0x0][0x398] ;  /* 0x00007300ff0877ac */ /* 0x000e220008000a00 */
[----:B------:R-:W-:Y:S02]  /*02a0*/  IMAD.MOV.U32 R20, RZ, RZ, R2 ;  /* 0x000000ffff147224 */ /* 0x000fe400078e0002 */
[----:B------:R-:W2:Y:S01]  /*02b0*/  S2UR UR5, SR_CgaCtaId ;  /* 0x00000000000579c3 */ /* 0x000ea20000008800 */
[----:B------:R-:W-:Y:S02]  /*02c0*/  IMAD.MOV R17, RZ, RZ, -R4 ;  /* 0x000000ffff117224 */ /* 0x000fe400078e0a04 */
[----:B------:R-:W-:-:S02]  /*02d0*/  IMAD.MOV.U32 R22, RZ, RZ, R5 ;  /* 0x000000ffff167224 */ /* 0x000fc400078e0005 */
[C-C-:B-1----:R-:W-:Y:S02]  /*02e0*/  IMAD R8, R3.reuse, 0x2, R2.reuse ;  /* 0x0000000203087824 */ /* 0x142fe400078e0202 */
[C---:B------:R-:W-:Y:S02]  /*02f0*/  IMAD R10, R3.reuse, 0x3, R2 ;  /* 0x00000003030a7824 */ /* 0x040fe400078e0202 */
[C---:B------:R-:W-:Y:S02]  /*0300*/  IMAD R7, R3.reuse, 0xc, R6 ;  /* 0x0000000c03077824 */ /* 0x040fe400078e0206 */
[C---:B------:R-:W-:Y:S02]  /*0310*/  IMAD R12, R3.reuse, 0x4, R2 ;  /* 0x00000004030c7824 */ /* 0x040fe400078e0202 */
[C---:B------:R-:W-:Y:S01]  /*0320*/  IMAD R9, R3.reuse, 0x10, R6 ;  /* 0x0000001003097824 */ /* 0x040fe200078e0206 */
[----:B--2---:R-:W-:Y:S01]  /*0330*/  ULEA UR4, UR5, UR4, 0x18 ;  /* 0x0000000405047291 */ /* 0x004fe2000f8ec0ff */
[----:B------:R-:W-:-:S02]  /*0340*/  IMAD R14, R3, 0x5, R2 ;  /* 0x00000005030e7824 */ /* 0x000fc400078e0202 */
[C---:B------:R-:W-:Y:S02]  /*0350*/  IMAD R11, R3.reuse, 0x14, R6 ;  /* 0x00000014030b7824 */ /* 0x040fe400078e0206 */
[C---:B------:R-:W-:Y:S02]  /*0360*/  IMAD R16, R3.reuse, 0x6, R2 ;  /* 0x0000000603107824 */ /* 0x040fe400078e0202 */
[C---:B------:R-:W-:Y:S02]  /*0370*/  IMAD R13, R3.reuse, 0x18, R6 ;  /* 0x00000018030d7824 */ /* 0x040fe400078e0206 */
[C---:B------:R-:W-:Y:S02]  /*0380*/  IMAD R18, R3.reuse, 0x7, R2 ;  /* 0x0000000703127824 */ /* 0x040fe400078e0202 */
[----:B0-----:R-:W-:-:S07]  /*0390*/  IMAD R15, R3, 0x1c, R6 ;  /* 0x0000001c030f7824 */ /* 0x001fce00078e0206 */
.L_x_4:
[----:B------:R-:W-:Y:S01]  /*03a0*/  ISETP.GE.U32.AND P1, PT, R20, UR8, PT ;  /* 0x0000000814007c0c */ /* 0x000fe2000bf26070 */
[----:B------:R-:W-:Y:S01]  /*03b0*/  VIADD R17, R17, 0x8 ;  /* 0x0000000811117836 */ /* 0x000fe20000000000 */
[--C-:B0-----:R-:W-:Y:S01]  /*03c0*/  SHF.R.S32.HI R19, RZ, 0x1f, R20.reuse ;  /* 0x0000001fff137819 */ /* 0x101fe20000011414 */
[----:B------:R-:W-:Y:S01]  /*03d0*/  IMAD R20, R3, 0x8, R20 ;  /* 0x0000000803147824 */ /* 0x000fe200078e0214 */
[----:B------:R-:W-:Y:S02]  /*03e0*/  ISETP.GE.U32.AND P0, PT, R22, UR8, PT ;  /* 0x0000000816007c0c */ /* 0x000fe4000bf06070 */
[----:B------:R-:W-:Y:S02]  /*03f0*/  ISETP.GE.AND.EX P1, PT, R19, UR9, PT, P1 ;  /* 0x0000000913007c0c */ /* 0x000fe4000bf26310 */
[--C-:B------:R-:W-:Y:S01]  /*0400*/  SHF.R.S32.HI R19, RZ, 0x1f, R22.reuse ;  /* 0x0000001fff137819 */ /* 0x100fe20000011416 */
[----:B------:R-:W-:Y:S01]  /*0410*/  IMAD R22, R3, 0x8, R22 ;  /* 0x0000000803167824 */ /* 0x000fe200078e0216 */
[----:B------:R-:W-:-:S02]  /*0420*/  ISETP.GE.U32.AND P4, PT, R8, UR8, PT ;  /* 0x0000000808007c0c */ /* 0x000fc4000bf86070 */
[----:B------:R-:W-:Y:S02]  /*0430*/  ISETP.GE.AND.EX P0, PT, R19, UR9, PT, P0 ;  /* 0x0000000913007c0c */ /* 0x000fe4000bf06300 */
[--C-:B------:R-:W-:Y:S01]  /*0440*/  SHF.R.S32.HI R21, RZ, 0x1f, R8.reuse ;  /* 0x0000001fff157819 */ /* 0x100fe20000011408 */
[----:B------:R-:W-:Y:S01]  /*0450*/  IMAD R8, R3, 0x8, R8 ;  /* 0x0000000803087824 */ /* 0x000fe200078e0208 */
[----:B------:R-:W-:Y:S02]  /*0460*/  ISETP.GE.U32.AND P3, PT, R10, UR8, PT ;  /* 0x000000080a007c0c */ /* 0x000fe4000bf66070 */
[--C-:B------:R-:W-:Y:S01]  /*0470*/  SHF.R.S32.HI R23, RZ, 0x1f, R10.reuse ;  /* 0x0000001fff177819 */ /* 0x100fe2000001140a */
[----:B------:R0:W-:Y:S01]  /*0480*/  @!P1 STS [R6+UR4], RZ ;  /* 0x000000ff06009988 */ /* 0x0001e20008000804 */
[----:B------:R-:W-:Y:S01]  /*0490*/  ISETP.GE.AND.EX P4, PT, R21, UR9, PT, P4 ;  /* 0x0000000915007c0c */ /* 0x000fe2000bf86340 */
[----:B------:R-:W-:Y:S01]  /*04a0*/  IMAD R10, R3, 0x8, R10 ;  /* 0x00000008030a7824 */ /* 0x000fe200078e020a */
[----:B------:R-:W-:-:S02]  /*04b0*/  ISETP.GE.U32.AND P2, PT, R12, UR8, PT ;  /* 0x000000080c007c0c */ /* 0x000fc4000bf46070 */
[--C-:B------:R-:W-:Y:S01]  /*04c0*/  SHF.R.S32.HI R19, RZ, 0x1f, R12.reuse ;  /* 0x0000001fff137819 */ /* 0x100fe2000001140c */
[----:B------:R-:W-:Y:S01]  /*04d0*/  IMAD R12, R3, 0x8, R12 ;  /* 0x00000008030c7824 */ /* 0x000fe200078e020c */
[----:B------:R-:W-:Y:S02]  /*04e0*/  ISETP.GE.AND.EX P3, PT, R23, UR9, PT, P3 ;  /* 0x0000000917007c0c */ /* 0x000fe4000bf66330 */
[----:B------:R-:W-:Y:S02]  /*04f0*/  ISETP.GE.U32.AND P6, PT, R14, UR8, PT ;  /* 0x000000080e007c0c */ /* 0x000fe4000bfc6070 */
[--C-:B------:R-:W-:Y:S01]  /*0500*/  SHF.R.S32.HI R21, RZ, 0x1f, R14.reuse ;  /* 0x0000001fff157819 */ /* 0x100fe2000001140e */
[C---:B------:R-:W-:Y:S01]  /*0510*/  IMAD R14, R3.reuse, 0x8, R14 ;  /* 0x00000008030e7824 */ /* 0x040fe200078e020e */
[----:B------:R-:W-:Y:S02]  /*0520*/  ISETP.GE.U32.AND P5, PT, R16, UR8, PT ;  /* 0x0000000810007c0c */ /* 0x000fe4000bfa6070 */
[--C-:B------:R-:W-:Y:S01]  /*0530*/  SHF.R.S32.HI R23, RZ, 0x1f, R16.reuse ;  /* 0x0000001fff177819 */ /* 0x100fe20000011410 */
[----:B------:R-:W-:Y:S01]  /*0540*/  IMAD R16, R3, 0x8, R16 ;  /* 0x0000000803107824 */ /* 0x000fe200078e0210 */
[----:B------:R-:W-:-:S02]  /*0550*/  ISETP.GE.AND.EX P2, PT, R19, UR9, PT, P2 ;  /* 0x0000000913007c0c */ /* 0x000fc4000bf46320 */
[----:B------:R-:W-:Y:S02]  /*0560*/  ISETP.GE.U32.AND P1, PT, R18, UR8, PT ;  /* 0x0000000812007c0c */ /* 0x000fe4000bf26070 */
[--C-:B------:R-:W-:Y:S01]  /*0570*/  SHF.R.S32.HI R24, RZ, 0x1f, R18.reuse ;  /* 0x0000001fff187819 */ /* 0x100fe20000011412 */
[----:B------:R-:W-:Y:S01]  /*0580*/  IMAD R18, R3, 0x8, R18 ;  /* 0x0000000803127824 */ /* 0x000fe200078e0212 */
[----:B------:R-:W-:Y:S02]  /*0590*/  @!P0 LEA R19, R5, UR4, 0x2 ;  /* 0x0000000405138c11 */ /* 0x000fe4000f8e10ff */
[----:B------:R-:W-:Y:S01]  /*05a0*/  ISETP.GE.AND.EX P6, PT, R21, UR9, PT, P6 ;  /* 0x0000000915007c0c */ /* 0x000fe2000bfc6360 */
[----:B------:R-:W-:Y:S01]  /*05b0*/  @!P4 IMAD R21, R3, 0x8, R6 ;  /* 0x000000080315c824 */ /* 0x000fe200078e0206 */
[----:B------:R-:W-:Y:S01]  /*05c0*/  ISETP.GE.AND.EX P5, PT, R23, UR9, PT, P5 ;  /* 0x0000000917007c0c */ /* 0x000fe2000bfa6350 */
[----:B------:R0:W-:Y:S01]  /*05d0*/  @!P0 STS [R19], RZ ;  /* 0x000000ff13008388 */ /* 0x0001e20000000800 */
[----:B------:R-:W-:-:S02]  /*05e0*/  ISETP.GE.AND.EX P1, PT, R24, UR9, PT, P1 ;  /* 0x0000000918007c0c */ /* 0x000fc4000bf26310 */
[----:B------:R-:W-:Y:S01]  /*05f0*/  ISETP.NE.AND P0, PT, R17, RZ, PT ;  /* 0x000000ff1100720c */ /* 0x000fe20003f05270 */
[----:B------:R0:W-:Y:S04]  /*0600*/  @!P4 STS [R21+UR4], RZ ;  /* 0x000000ff1500c988 */ /* 0x0001e80008000804 */
[----:B------:R0:W-:Y:S04]  /*0610*/  @!P3 STS [R7+UR4], RZ ;  /* 0x000000ff0700b988 */ /* 0x0001e80008000804 */
[----:B------:R0:W-:Y:S04]  /*0620*/  @!P2 STS [R9+UR4], RZ ;  /* 0x000000ff0900a988 */ /* 0x0001e80008000804 */
[----:B------:R0:W-:Y:S04]  /*0630*/  @!P6 STS [R11+UR4], RZ ;  /* 0x000000ff0b00e988 */ /* 0x0001e80008000804 */
[----:B------:R0:W-:Y:S04]  /*0640*/  @!P5 STS [R13+UR4], RZ ;  /* 0x000000ff0d00d988 */ /* 0x0001e80008000804 */
[----:B------:R0:W-:Y:S01]  /*0650*/  @!P1 STS [R15+UR4], RZ ;  /* 0x000000ff0f009988 */ /* 0x0001e20008000804 */
[----:B------:R-:W-:Y:S01]  /*0660*/  ULEA UR4, UR6, UR4, 0x5 ;  /* 0x0000000406047291 */ /* 0x000fe2000f8e28ff */
[----:B------:R-:W-:Y:S11]  /*0670*/  @P0 BRA `(.L_x_4) ;  /* 0xfffffffc00480947 */ /* 0x000ff6000383ffff */
[----:B------:R-:W-:-:S07]  /*0680*/  IMAD.MOV.U32 R3, RZ, RZ, R4 ;  /* 0x000000ffff037224 */ /* 0x000fce00078e0004 */
.L_x_3:
[----:B------:R-:W-:-:S13]  /*0690*/  LOP3.LUT P0, R4, R0, 0x7, RZ, 0xc0, !PT ;  /* 0x0000000700047812 */ /* 0x000fda000780c0ff */
[----:B------:R-:W-:Y:S05]  /*06a0*/  @!P0 BRA `(.L_x_2) ;  /* 0x0000000400388947 */ /* 0x000fea0003800000 */
[----:B------:R-:W-:Y:S02]  /*06b0*/  ISETP.GE.U32.AND P0, PT, R4, 0x4, PT ;  /* 0x000000040400780c */ /* 0x000fe40003f06070 */
[----:B------:R-:W-:-:S04]  /*06c0*/  LOP3.LUT R16, R0, 0x3, RZ, 0xc0, !PT ;  /* 0x0000000300107812 */ /* 0x000fc800078ec0ff */
[----:B------:R-:W-:-:S07]  /*06d0*/  ISETP.NE.AND P4, PT, R16, RZ, PT ;  /* 0x000000ff1000720c */ /* 0x000fce0003f85270 */
[----:B------:R-:W-:Y:S06]  /*06e0*/  @!P0 BRA `(.L_x_5) ;  /* 0x0000000000988947 */ /* 0x000fec0003800000 */
[----:B------:R-:W1:Y:S01]  /*06f0*/  LDCU.64 UR4, c[0x0][0x398] ;  /* 0x00007300ff0477ac */ /* 0x000e620008000a00 */
[C---:B0-----:R-:W-:Y:S02]  /*0700*/  IMAD R4, R3.reuse, UR6, R2 ;  /* 0x0000000603047c24 */ /* 0x041fe4000f8e0202 */
[----:B------:R-:W-:Y:S02]  /*0710*/  VIADD R3, R3, 0x4 ;  /* 0x0000000403037836 */ /* 0x000fe40000000000 */
[----:B------:R-:W-:Y:S01]  /*0720*/  VIADD R5, R4, UR6 ;  /* 0x0000000604057c36 */ /* 0x000fe20008000000 */
[----:B------:R-:W-:-:S03]  /*0730*/  SHF.R.S32.HI R8, RZ, 0x1f, R4 ;  /* 0x0000001fff087819 */ /* 0x000fc60000011404 */
[----:B------:R-:W-:Y:S01]  /*0740*/  VIADD R6, R5, UR6 ;  /* 0x0000000605067c36 */ /* 0x000fe20008000000 */
[----:B------:R-:W-:-:S03]  /*0750*/  SHF.R.S32.HI R9, RZ, 0x1f, R5 ;  /* 0x0000001fff097819 */ /* 0x000fc60000011405 */
[----:B------:R-:W-:Y:S01]  /*0760*/  VIADD R7, R6, UR6 ;  /* 0x0000000606077c36 */ /* 0x000fe20008000000 */
[----:B------:R-:W-:Y:S02]  /*0770*/  SHF.R.S32.HI R10, RZ, 0x1f, R6 ;  /* 0x0000001fff0a7819 */ /* 0x000fe40000011406 */
[----:B-1----:R-:W-:Y:S02]  /*0780*/  ISETP.GE.U32.AND P1, PT, R4, UR4, PT ;  /* 0x0000000404007c0c */ /* 0x002fe4000bf26070 */
[----:B------:R-:W-:Y:S02]  /*0790*/  ISETP.GE.U32.AND P2, PT, R5, UR4, PT ;  /* 0x0000000405007c0c */ /* 0x000fe4000bf46070 */
[----:B------:R-:W-:Y:S02]  /*07a0*/  ISETP.GE.U32.AND P3, PT, R6, UR4, PT ;  /* 0x0000000406007c0c */ /* 0x000fe4000bf66070 */
[----:B------:R-:W-:Y:S02]  /*07b0*/  ISETP.GE.U32.AND P0, PT, R7, UR4, PT ;  /* 0x0000000407007c0c */ /* 0x000fe4000bf06070 */
[----:B------:R-:W-:-:S02]  /*07c0*/  SHF.R.S32.HI R11, RZ, 0x1f, R7 ;  /* 0x0000001fff0b7819 */ /* 0x000fc40000011407 */
[----:B------:R-:W-:Y:S02]  /*07d0*/  ISETP.GE.AND.EX P1, PT, R8, UR5, PT, P1 ;  /* 0x0000000508007c0c */ /* 0x000fe4000bf26310 */
[----:B------:R-:W-:Y:S02]  /*07e0*/  ISETP.GE.AND.EX P2, PT, R9, UR5, PT, P2 ;  /* 0x0000000509007c0c */ /* 0x000fe4000bf46320 */
[----:B------:R-:W-:Y:S02]  /*07f0*/  ISETP.GE.AND.EX P3, PT, R10, UR5, PT, P3 ;  /* 0x000000050a007c0c */ /* 0x000fe4000bf66330 */
[----:B------:R-:W-:-:S07]  /*0800*/  ISETP.GE.AND.EX P0, PT, R11, UR5, PT, P0 ;  /* 0x000000050b007c0c */ /* 0x000fce000bf06300 */
[----:B------:R-:W0:Y:S01]  /*0810*/  @!P1 S2R R9, SR_CgaCtaId ;  /* 0x0000000000099919 */ /* 0x000e220000008800 */
[----:B------:R-:W-:Y:S02]  /*0820*/  @!P1 MOV R8, 0x400 ;  /* 0x0000040000089802 */ /* 0x000fe40000000f00 */
[----:B------:R-:W-:Y:S01]  /*0830*/  @!P2 MOV R10, 0x400 ;  /* 0x00000400000aa802 */ /* 0x000fe20000000f00 */
[----:B------:R-:W1:Y:S01]  /*0840*/  @!P2 S2R R11, SR_CgaCtaId ;  /* 0x00000000000ba919 */ /* 0x000e620000008800 */
[----:B------:R-:W-:Y:S02]  /*0850*/  @!P3 MOV R12, 0x400 ;  /* 0x00000400000cb802 */ /* 0x000fe40000000f00 */
[----:B------:R-:W-:Y:S01]  /*0860*/  @!P0 MOV R14, 0x400 ;  /* 0x00000400000e8802 */ /* 0x000fe20000000f00 */
[----:B------:R-:W2:Y:S01]  /*0870*/  @!P3 S2R R13, SR_CgaCtaId ;  /* 0x00000000000db919 */ /* 0x000ea20000008800 */
[----:B------:R-:W3:Y:S01]  /*0880*/  @!P0 S2R R15, SR_CgaCtaId ;  /* 0x00000000000f8919 */ /* 0x000ee20000008800 */
[----:B0-----:R-:W-:-:S02]  /*0890*/  @!P1 LEA R9, R9, R8, 0x18 ;  /* 0x0000000809099211 */ /* 0x001fc400078ec0ff */
[----:B-1----:R-:W-:-:S03]  /*08a0*/  @!P2 LEA R10, R11, R10, 0x18 ;  /* 0x0000000a0b0aa211 */ /* 0x002fc600078ec0ff */
[----:B------:R-:W-:Y:S01]  /*08b0*/  @!P1 IMAD R4, R4, 0x4, R9 ;  /* 0x0000000404049824 */ /* 0x000fe200078e0209 */
[----:B--2---:R-:W-:Y:S01]  /*08c0*/  @!P3 LEA R13, R13, R12, 0x18 ;  /* 0x0000000c0d0db211 */ /* 0x004fe200078ec0ff */
[----:B------:R-:W-:-:S03]  /*08d0*/  @!P2 IMAD R5, R5, 0x4, R10 ;  /* 0x000000040505a824 */ /* 0x000fc600078e020a */
[----:B------:R1:W-:Y:S01]  /*08e0*/  @!P1 STS [R4], RZ ;  /* 0x000000ff04009388 */ /* 0x0003e20000000800 */
[----:B---3--:R-:W-:Y:S01]  /*08f0*/  @!P0 LEA R14, R15, R14, 0x18 ;  /* 0x0000000e0f0e8211 */ /* 0x008fe200078ec0ff */
[----:B------:R-:W-:Y:S02]  /*0900*/  @!P3 IMAD R6, R6, 0x4, R13 ;  /* 0x000000040606b824 */ /* 0x000fe400078e020d */
[----:B------:R1:W-:Y:S02]  /*0910*/  @!P2 STS [R5], RZ ;  /* 0x000000ff0500a388 */ /* 0x0003e40000000800 */
[----:B------:R-:W-:Y:S02]  /*0920*/  @!P0 IMAD R7, R7, 0x4, R14 ;  /* 0x0000000407078824 */ /* 0x000fe400078e020e */
[----:B------:R1:W-:Y:S04]  /*0930*/  @!P3 STS [R6], RZ ;  /* 0x000000ff0600b388 */ /* 0x0003e80000000800 */
[----:B------:R1:W-:Y:S02]  /*0940*/  @!P0 STS [R7], RZ ;  /* 0x000000ff07008388 */ /* 0x0003e40000000800 */
.L_x_5:
[----:B------:R-:W-:Y:S05]  /*0950*/  @!P4 BRA `(.L_x_2) ;  /* 0x00000000008cc947 */ /* 0x000fea0003800000 */
[----:B------:R-:W-:Y:S02]  /*0960*/  ISETP.NE.AND P0, PT, R16, 0x1, PT ;  /* 0x000000011000780c */ /* 0x000fe40003f05270 */
[----:B-1----:R-:W-:-:S04]  /*0970*/  LOP3.LUT R4, R0, 0x1, RZ, 0xc0, !PT ;  /* 0x0000000100047812 */ /* 0x002fc800078ec0ff */
[----:B------:R-:W-:-:S07]  /*0980*/  ISETP.NE.U32.AND P2, PT, R4, 0x1, PT ;  /* 0x000000010400780c */ /* 0x000fce0003f45070 */
[----:B------:R-:W-:Y:S06]  /*0990*/  @!P0 BRA `(.L_x_6) ;  /* 0x0000000000508947 */ /* 0x000fec0003800000 */
[----:B------:R-:W1:Y:S01]  /*09a0*/  LDCU.64 UR4, c[0x0][0x398] ;  /* 0x00007300ff0477ac */ /* 0x000e620008000a00 */
[C---:B0-----:R-:W-:Y:S02]  /*09b0*/  IMAD R4, R3.reuse, UR6, R2 ;  /* 0x0000000603047c24 */ /* 0x041fe4000f8e0202 */
[----:B------:R-:W-:Y:S02]  /*09c0*/  VIADD R3, R3, 0x2 ;  /* 0x0000000203037836 */ /* 0x000fe40000000000 */
[----:B------:R-:W-:Y:S01]  /*09d0*/  VIADD R5, R4, UR6 ;  /* 0x0000000604057c36 */ /* 0x000fe20008000000 */
[----:B------:R-:W-:-:S04]  /*09e0*/  SHF.R.S32.HI R6, RZ, 0x1f, R4 ;  /* 0x0000001fff067819 */ /* 0x000fc80000011404 */
[----:B------:R-:W-:Y:S02]  /*09f0*/  SHF.R.S32.HI R7, RZ, 0x1f, R5 ;  /* 0x0000001fff077819 */ /* 0x000fe40000011405 */
[----:B-1----:R-:W-:Y:S02]  /*0a00*/  ISETP.GE.U32.AND P0, PT, R4, UR4, PT ;  /* 0x0000000404007c0c */ /* 0x002fe4000bf06070 */
[----:B------:R-:W-:Y:S02]  /*0a10*/  ISETP.GE.U32.AND P1, PT, R5, UR4, PT ;  /* 0x0000000405007c0c */ /* 0x000fe4000bf26070 */
[----:B------:R-:W-:Y:S02]  /*0a20*/  ISETP.GE.AND.EX P0, PT, R6, UR5, PT, P0 ;  /* 0x0000000506007c0c */ /* 0x000fe4000bf06300 */
[----:B------:R-:W-:-:S11]  /*0a30*/  ISETP.GE.AND.EX P1, PT, R7, UR5, PT, P1 ;  /* 0x0000000507007c0c */ /* 0x000fd6000bf26310 */
[----:B------:R-:W0:Y:S01]  /*0a40*/  @!P0 S2R R7, SR_CgaCtaId ;  /* 0x0000000000078919 */ /* 0x000e220000008800 */
[----:B------:R-:W-:Y:S02]  /*0a50*/  @!P0 MOV R6, 0x400 ;  /* 0x0000040000068802 */ /* 0x000fe40000000f00 */
[----:B------:R-:W-:Y:S01]  /*0a60*/  @!P1 MOV R8, 0x400 ;  /* 0x0000040000089802 */ /* 0x000fe20000000f00 */
[----:B------:R-:W1:Y:S01]  /*0a70*/  @!P1 S2R R9, SR_CgaCtaId ;  /* 0x0000000000099919 */ /* 0x000e620000008800 */
[----:B0-----:R-:W-:Y:S02]  /*0a80*/  @!P0 LEA R7, R7, R6, 0x18 ;  /* 0x0000000607078211 */ /* 0x001fe400078ec0ff */
[----:B-1----:R-:W-:-:S03]  /*0a90*/  @!P1 LEA R8, R9, R8, 0x18 ;  /* 0x0000000809089211 */ /* 0x002fc600078ec0ff */
[----:B------:R-:W-:Y:S02]  /*0aa0*/  @!P0 IMAD R4, R4, 0x4, R7 ;  /* 0x0000000404048824 */ /* 0x000fe400078e0207 */
[----:B------:R-:W-:-:S03]  /*0ab0*/  @!P1 IMAD R5, R5, 0x4, R8 ;  /* 0x0000000405059824 */ /* 0x000fc600078e0208 */
[----:B------:R1:W-:Y:S04]  /*0ac0*/  @!P0 STS [R4], RZ ;  /* 0x000000ff04008388 */ /* 0x0003e80000000800 */
[----:B------:R1:W-:Y:S02]  /*0ad0*/  @!P1 STS [R5], RZ ;  /* 0x000000ff05009388 */ /* 0x0003e40000000800 */
.L_x_6:
[----:B------:R-:W-:Y:S05]  /*0ae0*/  @P2 BRA `(.L_x_2) ;  /* 0x0000000000282947 */ /* 0x000fea0003800000 */
[----:B------:R-:W2:Y:S01]  /*0af0*/  LDCU.64 UR4, c[0x0][0x398] ;  /* 0x00007300ff0477ac */ /* 0x000ea20008000a00 */
[----:B0-----:R-:W-:-:S05]  /*0b00*/  IMAD R3, R3, UR6, R2 ;  /* 0x0000000603037c24 */ /* 0x001fca000f8e0202 */
[----:B-1----:R-:W-:Y:S02]  /*0b10*/  SHF.R.S32.HI R4, RZ, 0x1f, R3 ;  /* 0x0000001fff047819 */ /* 0x002fe40000011403 */
[----:B--2---:R-:W-:-:S04]  /*0b20*/  ISETP.GE.U32.AND P0, PT, R3, UR4, PT ;  /* 0x0000000403007c0c */ /* 0x004fc8000bf06070 */
[----:B------:R-:W-:-:S13]  /*0b30*/  ISETP.GE.AND.EX P0, PT, R4, UR5, PT, P0 ;  /* 0x0000000504007c0c */ /* 0x000fda000bf06300 */
[----:B------:R-:W0:Y:S01]  /*0b40*/  @!P0 S2R R5, SR_CgaCtaId ;  /* 0x0000000000058919 */ /* 0x000e220000008800 */
[----:B------:R-:W-:-:S04]  /*0b50*/  @!P0 MOV R4, 0x400 ;  /* 0x0000040000048802 */ /* 0x000fc80000000f00 */
[----:B0-----:R-:W-:-:S05]  /*0b60*/  @!P0 LEA R4, R5, R4, 0x18 ;  /* 0x0000000405048211 */ /* 0x001fca00078ec0ff */
[----:B------:R-:W-:-:S05]  /*0b70*/  @!P0 IMAD R3, R3, 0x4, R4 ;  /* 0x0000000403038824 */ /* 0x000fca00078e0204 */
[----:B------:R2:W-:Y:S02]  /*0b80*/  @!P0 STS [R3], RZ ;  /* 0x000000ff03008388 */ /* 0x0005e40000000800 */
.L_x_2:
[----:B--2---:R-:W0:Y:S01]  /*0b90*/  S2R R3, SR_CTAID.X ;  /* 0x0000000000037919 */ /* 0x004e220000002500 */
[----:B------:R-:W2:Y:S01]  /*0ba0*/  LDCU.64 UR4, c[0x0][0x388] ;  /* 0x00007100ff0477ac */ /* 0x000ea20008000a00 */
[----:B------:R-:W-:Y:S01]  /*0bb0*/  BSSY.RECONVERGENT B0, `(.L_x_7) ;  /* 0x0000022000007945 */ /* 0x000fe20003800200 */
[----:B------:R-:W3:Y:S01]  /*0bc0*/  LDCU.64 UR8, c[0x0][0x358] ;  /* 0x00006b00ff0877ac */ /* 0x000ee20008000a00 */
[----:B------:R-:W4:Y:S01]  /*0bd0*/  LDCU.64 UR12, c[0x0][0x398] ;  /* 0x00007300ff0c77ac */ /* 0x000f220008000a00 */
[----:B------:R-:W0:Y:S01]  /*0be0*/  LDCU.64 UR14, c[0x0][0x388] ;  /* 0x00007100ff0e77ac */ /* 0x000e220008000a00 */
[----:B------:R-:W0:Y:S02]  /*0bf0*/  LDCU.64 UR10, c[0x0][0x380] ;  /* 0x00007000ff0a77ac */ /* 0x000e240008000a00 */
[----:B0-----:R-:W-:Y:S01]  /*0c00*/  IMAD R3, R3, UR6, R2 ;  /* 0x0000000603037c24 */ /* 0x001fe2000f8e0202 */
[----:B------:R-:W-:Y:S04]  /*0c10*/  BAR.SYNC.DEFER_BLOCKING 0x0 ;  /* 0x0000000000007b1d */ /* 0x000fe80000010000 */
[----:B--2---:R-:W-:-:S02]  /*0c20*/  ISETP.GE.U32.AND P0, PT, R3, UR4, PT ;  /* 0x0000000403007c0c */ /* 0x004fc4000bf06070 */
[----:B-1----:R-:W-:-:S04]  /*0c30*/  SHF.R.S32.HI R4, RZ, 0x1f, R3 ;  /* 0x0000001fff047819 */ /* 0x002fc80000011403 */
[----:B------:R-:W-:-:S13]  /*0c40*/  ISETP.GE.AND.EX P0, PT, R4, UR5, PT, P0 ;  /* 0x0000000504007c0c */ /* 0x000fda000bf06300 */
[----:B---34-:R-:W-:Y:S05]  /*0c50*/  @P0 BRA `(.L_x_8) ;  /* 0x00000000005c0947 */ /* 0x018fea0003800000 */
[----:B------:R-:W0:Y:S01]  /*0c60*/  S2R R10, SR_CgaCtaId ;  /* 0x00000000000a7919 */ /* 0x000e220000008800 */
[----:B------:R-:W1:Y:S01]  /*0c70*/  LDC R6, c[0x0][0x370] ;  /* 0x0000dc00ff067b82 */ /* 0x000e620000000800 */
[----:B------:R-:W-:Y:S01]  /*0c80*/  MOV R5, 0x400 ;  /* 0x0000040000057802 */ /* 0x000fe20000000f00 */
[----:B------:R-:W-:Y:S02]  /*0c90*/  IMAD.MOV.U32 R8, RZ, RZ, R4 ;  /* 0x000000ffff087224 */ /* 0x000fe400078e0004 */
[----:B------:R-:W-:Y:S02]  /*0ca0*/  IMAD.MOV.U32 R7, RZ, RZ, R3 ;  /* 0x000000ffff077224 */ /* 0x000fe400078e0003 */
[----:B-1----:R-:W-:Y:S01]  /*0cb0*/  IMAD R6, R6, UR6, RZ ;  /* 0x0000000606067c24 */ /* 0x002fe2000f8e02ff */
[----:B0-----:R-:W-:-:S07]  /*0cc0*/  LEA R9, R10, R5, 0x18 ;  /* 0x000000050a097211 */ /* 0x001fce00078ec0ff */
.L_x_11:
[----:B------:R-:W-:-:S04]  /*0cd0*/  LEA R4, P0, R7, UR10, 0x1 ;  /* 0x0000000a07047c11 */ /* 0x000fc8000f8008ff */
[----:B------:R-:W-:-:S05]  /*0ce0*/  LEA.HI.X R5, R7, UR11, R8, 0x1, P0 ;  /* 0x0000000b07057c11 */ /* 0x000fca00080f0c08 */
[----:B------:R-:W2:Y:S01]  /*0cf0*/  LDG.E.U16 R4, desc[UR8][R4.64] ;  /* 0x0000000804047981 */ /* 0x000ea2000c1e1500 */
[----:B------:R-:W-:Y:S01]  /*0d00*/  IMAD.IADD R7, R6, 0x1, R3 ;  /* 0x0000000106077824 */ /* 0x000fe200078e0203 */
[----:B------:R-:W-:Y:S04]  /*0d10*/  BSSY.RECONVERGENT B1, `(.L_x_9) ;  /* 0x0000009000017945 */ /* 0x000fe80003800200 */
[----:B------:R-:W-:Y:S02]  /*0d20*/  ISETP.GE.U32.AND P1, PT, R7, UR14, PT ;  /* 0x0000000e07007c0c */ /* 0x000fe4000bf26070 */
[----:B------:R-:W-:-:S04]  /*0d30*/  SHF.R.S32.HI R8, RZ, 0x1f, R7 ;  /* 0x0000001fff087819 */ /* 0x000fc80000011407 */
[----:B------:R-:W-:Y:S02]  /*0d40*/  ISETP.GE.AND.EX P1, PT, R8, UR15, PT, P1 ;  /* 0x0000000f08007c0c */ /* 0x000fe4000bf26310 */
[----:B--2---:R-:W-:-:S04]  /*0d50*/  ISETP.GE.U32.AND P0, PT, R4, UR12, PT ;  /* 0x0000000c04007c0c */ /* 0x004fc8000bf06070 */
[----:B------:R-:W-:-:S13]  /*0d60*/  ISETP.GE.AND.EX P0, PT, RZ, UR13, PT, P0 ;  /* 0x0000000dff007c0c */ /* 0x000fda000bf06300 */
[----:B------:R-:W-:Y:S05]  /*0d70*/  @P0 BRA `(.L_x_10) ;  /* 0x0000000000080947 */ /* 0x000fea0003800000 */
[----:B------:R-:W-:-:S05]  /*0d80*/  IMAD R3, R4, 0x4, R9 ;  /* 0x0000000404037824 */ /* 0x000fca00078e0209 */
[----:B------:R0:W-:Y:S02]  /*0d90*/  ATOMS.POPC.INC.32 RZ, [R3+URZ] ;  /* 0x0000000003ff7f8c */ /* 0x0001e4000d8000ff */
.L_x_10:
[----:B------:R-:W-:Y:S05]  /*0da0*/  BSYNC.RECONVERGENT B1 ;  /* 0x0000000000017941 */ /* 0x000fea0003800200 */
.L_x_9:
[----:B0-----:R-:W-:Y:S01]  /*0db0*/  IMAD.MOV.U32 R3, RZ, RZ, R7 ;  /* 0x000000ffff037224 */ /* 0x001fe200078e0007 */
[----:B------:R-:W-:Y:S06]  /*0dc0*/  @!P1 BRA `(.L_x_11) ;  /* 0xfffffffc00c09947 */ /* 0x000fec000383ffff */
.L_x_8:
[----:B------:R-:W-:Y:S05]  /*0dd0*/  BSYNC.RECONVERGENT B0 ;  /* 0x0000000000007941 */ /* 0x000fea0003800200 */
.L_x_7:
[----:B------:R-:W-:Y:S01]  /*0de0*/  BAR.SYNC.DEFER_BLOCKING 0x0 ;  /* 0x0000000000007b1d */ /* 0x000fe20000010000 */
[----:B------:R-:W-:-:S13]  /*0df0*/  ISETP.GE.AND P0, PT, R0, 0x1, PT ;  /* 0x000000010000780c */ /* 0x000fda0003f06270 */
[----:B------:R-:W-:Y:S05]  /*0e00*/  @!P0 EXIT ;  /* 0x000000000000894d */ /* 0x000fea0003800000 */
[C---:B------:R-:W-:Y:S01]  /*0e10*/  ISETP.GE.U32.AND P0, PT, R0.reuse, 0x8, PT ;  /* 0x000000080000780c */ /* 0x040fe20003f06070 */
[----:B------:R-:W-:Y:S01]  /*0e20*/  IMAD.MOV.U32 R4, RZ, RZ, RZ ;  /* 0x000000ffff047224 */ /* 0x000fe200078e00ff */
[----:B------:R-:W-:-:S11]  /*0e30*/  LOP3.LUT R3, R0, 0x7, RZ, 0xc0, !PT ;  /* 0x0000000700037812 */ /* 0x000fd600078ec0ff */
[----:B------:R-:W-:Y:S05]  /*0e40*/  @!P0 BRA `(.L_x_12) ;  /* 0x0000000400d48947 */ /* 0x000fea0003800000 */
[----:B------:R-:W0:Y:S01]  /*0e50*/  LDC R5, c[0x0][0x360] ;  /* 0x0000d800ff057b82 */ /* 0x000e220000000800 */
[----:B------:R-:W-:Y:S01]  /*0e60*/  LOP3.LUT R4, R0, 0x7ffffff8, RZ, 0xc0, !PT ;  /* 0x7ffffff800047812 */ /* 0x000fe200078ec0ff */
[C---:B------:R-:W-:Y:S01]  /*0e70*/  VIADD R6, R2.reuse, UR6 ;  /* 0x0000000602067c36 */ /* 0x040fe20008000000 */
[----:B------:R-:W-:Y:S01]  /*0e80*/  UMOV UR4, 0x400 ;  /* 0x0000040000047882 */ /* 0x000fe20000000000 */
[----:B------:R-:W-:Y:S01]  /*0e90*/  IMAD.SHL.U32 R8, R2, 0x4, RZ ;  /* 0x0000000402087824 */ /* 0x000fe200078e00ff */
[----:B------:R-:W1:Y:S01]  /*0ea0*/  LDCU.64 UR10, c[0x0][0x390] ;  /* 0x00007200ff0a77ac */ /* 0x000e620008000a00 */
[----:B------:R-:W-:Y:S02]  /*0eb0*/  IMAD.MOV.U32 R10, RZ, RZ, R2 ;  /* 0x000000ffff0a7224 */ /* 0x000fe400078e0002 */
[----:B------:R-:W2:Y:S01]  /*0ec0*/  S2UR UR5, SR_CgaCtaId ;  /* 0x00000000000579c3 */ /* 0x000ea20000008800 */
[----:B------:R-:W-:Y:S01]  /*0ed0*/  IMAD.MOV R17, RZ, RZ, -R4 ;  /* 0x000000ffff117224 */ /* 0x000fe200078e0a04 */
[----:B------:R-:W3:Y:S01]  /*0ee0*/  LDCU.64 UR12, c[0x0][0x398] ;  /* 0x00007300ff0c77ac */ /* 0x000ee20008000a00 */
[----:B------:R-:W-:-:S02]  /*0ef0*/  IMAD.MOV.U32 R26, RZ, RZ, R6 ;  /* 0x000000ffff1a7224 */ /* 0x000fc400078e0006 */
[C-C-:B0-----:R-:W-:Y:S02]  /*0f00*/  IMAD R12, R5.reuse, 0x2, R2.reuse ;  /* 0x00000002050c7824 */ /* 0x141fe400078e0202 */
        /* <DEDUP_REMOVED lines=10> */
[----:B-1-3--:R-:W-:-:S07]  /*0fb0*/  IMAD R15, R5, 0x1c, R8 ;  /* 0x0000001c050f7824 */ /* 0x00afce00078e0208 */
.L_x_29:
[----:B------:R-:W-:Y:S01]  /*0fc0*/  ISETP.GE.U32.AND P0, PT, R10, UR12, PT ;  /* 0x0000000c0a007c0c */ /* 0x000fe2000bf06070 */
[----:B------:R-:W-:Y:S01]  /*0fd0*/  BSSY.RECONVERGENT B0, `(.L_x_13) ;  /* 0x000000d000007945 */ /* 0x000fe20003800200 */
[----:B01----:R-:W-:Y:S02]  /*0fe0*/  SHF.R.S32.HI R19, RZ, 0x1f, R10 ;  /* 0x0000001fff137819 */ /* 0x003fe4000001140a */
[----:B------:R-:W-:Y:S02]  /*0ff0*/  ISETP.GE.U32.AND P1, PT, R26, UR12, PT ;  /* 0x0000000c1a007c0c */ /* 0x000fe4000bf26070 */
[----:B------:R-:W-:Y:S02]  /*1000*/  ISETP.GE.AND.EX P0, PT, R19, UR13, PT, P0 ;  /* 0x0000000d13007c0c */ /* 0x000fe4000bf06300 */
[----:B------:R-:W-:Y:S02]  /*1010*/  SHF.R.S32.HI R21, RZ, 0x1f, R26 ;  /* 0x0000001fff157819 */ /* 0x000fe4000001141a */
[----:B------:R-:W-:-:S02]  /*1020*/  ISETP.GE.U32.AND P3, PT, R12, UR12, PT ;  /* 0x0000000c0c007c0c */ /* 0x000fc4000bf66070 */
[----:B------:R-:W-:Y:S02]  /*1030*/  ISETP.GE.U32.AND P2, PT, R14, UR12, PT ;  /* 0x0000000c0e007c0c */ /* 0x000fe4000bf46070 */
[----:B------:R-:W-:-:S05]  /*1040*/  ISETP.GE.AND.EX P1, PT, R21, UR13, PT, P1 ;  /* 0x0000000d15007c0c */ /* 0x000fca000bf26310 */
[----:B------:R-:W-:Y:S08]  /*1050*/  @P0 BRA `(.L_x_14) ;  /* 0x0000000000100947 */ /* 0x000ff00003800000 */
[----:B------:R-:W0:Y:S01]  /*1060*/  LDS R23, [R8+UR4] ;  /* 0x0000000408177984 */ /* 0x000e220008000800 */
[----:B------:R-:W-:-:S04]  /*1070*/  LEA R18, P0, R10, UR10, 0x2 ;  /* 0x0000000a0a127c11 */ /* 0x000fc8000f8010ff */
[----:B------:R-:W-:-:S05]  /*1080*/  LEA.HI.X R19, R10, UR11, R19, 0x2, P0 ;  /* 0x0000000b0a137c11 */ /* 0x000fca00080f1413 */
[----:B0-----:R0:W-:Y:S04]  /*1090*/  REDG.E.ADD.STRONG.GPU desc[UR8][R18.64], R23 ;  /* 0x000000171200798e */ /* 0x0011e8000c12e108 */
.L_x_14:
[----:B------:R-:W-:Y:S05]  /*10a0*/  BSYNC.RECONVERGENT B0 ;  /* 0x0000000000007941 */ /* 0x000fea0003800200 */
.L_x_13:
[----:B------:R-:W-:Y:S04]  /*10b0*/  BSSY.RECONVERGENT B0, `(.L_x_15) ;  /* 0x0000007000007945 */ /* 0x000fe80003800200 */
[----:B------:R-:W-:Y:S05]  /*10c0*/  @P1 BRA `(.L_x_16) ;  /* 0x0000000000141947 */ /* 0x000fea0003800000 */
[----:B0-----:R-:W-:Y:S02]  /*10d0*/  LEA R23, R6, UR4, 0x2 ;  /* 0x0000000406177c11 */ /* 0x001fe4000f8e10ff */
[----:B------:R-:W-:-:S04]  /*10e0*/  LEA R18, P0, R26, UR10, 0x2 ;  /* 0x0000000a1a127c11 */ /* 0x000fc8000f8010ff */
[----:B------:R-:W0:Y:S01]  /*10f0*/  LDS R23, [R23] ;  /* 0x0000000017177984 */ /* 0x000e220000000800 */
[----:B------:R-:W-:-:S05]  /*1100*/  LEA.HI.X R19, R26, UR11, R21, 0x2, P0 ;  /* 0x0000000b1a137c11 */ /* 0x000fca00080f1415 */
[----:B0-----:R1:W-:Y:S03]  /*1110*/  REDG.E.ADD.STRONG.GPU desc[UR8][R18.64], R23 ;  /* 0x000000171200798e */ /* 0x0013e6000c12e108 */
.L_x_16:
[----:B------:R-:W-:Y:S05]  /*1120*/  BSYNC.RECONVERGENT B0 ;  /* 0x0000000000007941 */ /* 0x000fea0003800200 */
.L_x_15:
[----:B01----:R-:W-:Y:S01]  /*1130*/  SHF.R.S32.HI R19, RZ, 0x1f, R12 ;  /* 0x0000001fff137819 */ /* 0x003fe2000001140c */
[----:B------:R-:W-:Y:S01]  /*1140*/  BSSY.RECONVERGENT B0, `(.L_x_17) ;  /* 0x000000c000007945 */ /* 0x000fe20003800200 */
[----:B------:R-:W-:Y:S02]  /*1150*/  SHF.R.S32.HI R21, RZ, 0x1f, R14 ;  /* 0x0000001fff157819 */ /* 0x000fe4000001140e */
[----:B------:R-:W-:Y:S02]  /*1160*/  ISETP.GE.AND.EX P3, PT, R19, UR13, PT, P3 ;  /* 0x0000000d13007c0c */ /* 0x000fe4000bf66330 */
[----:B------:R-:W-:Y:S02]  /*1170*/  ISETP.GE.U32.AND P1, PT, R16, UR12, PT ;  /* 0x0000000c10007c0c */ /* 0x000fe4000bf26070 */
[----:B------:R-:W-:Y:S02]  /*1180*/  ISETP.GE.U32.AND P0, PT, R20, UR12, PT ;  /* 0x0000000c14007c0c */ /* 0x000fe4000bf06070 */
[----:B------:R-:W-:-:S07]  /*1190*/  ISETP.GE.AND.EX P2, PT, R21, UR13, PT, P2 ;  /* 0x0000000d15007c0c */ /* 0x000fce000bf46320 */
[----:B------:R-:W-:Y:S06]  /*11a0*/  @P3 BRA `(.L_x_18) ;  /* 0x0000000000143947 */ /* 0x000fec0003800000 */
[----:B------:R-:W-:Y:S01]  /*11b0*/  IMAD R23, R5, 0x8, R8 ;  /* 0x0000000805177824 */ /* 0x000fe200078e0208 */
[----:B------:R-:W-:-:S04]  /*11c0*/  LEA R18, P3, R12, UR10, 0x2 ;  /* 0x0000000a0c127c11 */ /* 0x000fc8000f8610ff */
[----:B------:R-:W-:Y:S01]  /*11d0*/  LEA.HI.X R19, R12, UR11, R19, 0x2, P3 ;  /* 0x0000000b0c137c11 */ /* 0x000fe200098f1413 */
[----:B------:R-:W0:Y:S04]  /*11e0*/  LDS R23, [R23+UR4] ;  /* 0x0000000417177984 */ /* 0x000e280008000800 */
[----:B0-----:R0:W-:Y:S04]  /*11f0*/  REDG.E.ADD.STRONG.GPU desc[UR8][R18.64], R23 ;  /* 0x000000171200798e */ /* 0x0011e8000c12e108 */
.L_x_18:
[----:B------:R-:W-:Y:S05]  /*1200*/  BSYNC.RECONVERGENT B0 ;  /* 0x0000000000007941 */ /* 0x000fea0003800200 */
.L_x_17:
[----:B------:R-:W-:Y:S04]  /*1210*/  BSSY.RECONVERGENT B0, `(.L_x_19) ;  /* 0x0000006000007945 */ /* 0x000fe80003800200 */
[----:B------:R-:W-:Y:S05]  /*1220*/  @P2 BRA `(.L_x_20) ;  /* 0x0000000000102947 */ /* 0x000fea0003800000 */
[----:B0-----:R-:W0:Y:S01]  /*1230*/  LDS R23, [R7+UR4] ;  /* 0x0000000407177984 */ /* 0x001e220008000800 */
[----:B------:R-:W-:-:S04]  /*1240*/  LEA R18, P2, R14, UR10, 0x2 ;  /* 0x0000000a0e127c11 */ /* 0x000fc8000f8410ff */
[----:B------:R-:W-:-:S05]  /*1250*/  LEA.HI.X R19, R14, UR11, R21, 0x2, P2 ;  /* 0x0000000b0e137c11 */ /* 0x000fca00090f1415 */
[----:B0-----:R1:W-:Y:S04]  /*1260*/  REDG.E.ADD.STRONG.GPU desc[UR8][R18.64], R23 ;  /* 0x000000171200798e */ /* 0x0013e8000c12e108 */
.L_x_20:
[----:B------:R-:W-:Y:S05]  /*1270*/  BSYNC.RECONVERGENT B0 ;  /* 0x0000000000007941 */ /* 0x000fea0003800200 */
.L_x_19:
        /* <DEDUP_REMOVED lines=8> */
[----:B------:R-:W0:Y:S01]  /*1300*/  LDS R21, [R9+UR4] ;  /* 0x0000000409157984 */ /* 0x000e220008000800 */
[----:B------:R-:W-:-:S04]  /*1310*/  LEA R18, P1, R16, UR10, 0x2 ;  /* 0x0000000a10127c11 */ /* 0x000fc8000f8210ff */
[----:B------:R-:W-:-:S05]  /*1320*/  LEA.HI.X R19, R16, UR11, R19, 0x2, P1 ;  /* 0x0000000b10137c11 */ /* 0x000fca00088f1413 */
[----:B0-----:R0:W-:Y:S04]  /*1330*/  REDG.E.ADD.STRONG.GPU desc[UR8][R18.64], R21 ;  /* 0x000000151200798e */ /* 0x0011e8000c12e108 */
.L_x_22:
[----:B------:R-:W-:Y:S05]  /*1340*/  BSYNC.RECONVERGENT B0 ;  /* 0x0000000000007941 */ /* 0x000fea0003800200 */
.L_x_21:
[----:B------:R-:W-:Y:S04]  /*1350*/  BSSY.RECONVERGENT B0, `(.L_x_23) ;  /* 0x0000006000007945 */ /* 0x000fe80003800200 */
[----:B------:R-:W-:Y:S05]  /*1360*/  @P0 BRA `(.L_x_24) ;  /* 0x0000000000100947 */ /* 0x000fea0003800000 */
[----:B0-----:R-:W0:Y:S01]  /*1370*/  LDS R21, [R11+UR4] ;  /* 0x000000040b157984 */ /* 0x001e220008000800 */
[----:B------:R-:W-:-:S04]  /*1380*/  LEA R18, P0, R20, UR10, 0x2 ;  /* 0x0000000a14127c11 */ /* 0x000fc8000f8010ff */
[----:B------:R-:W-:-:S05]  /*1390*/  LEA.HI.X R19, R20, UR11, R23, 0x2, P0 ;  /* 0x0000000b14137c11 */ /* 0x000fca00080f1417 */
[----:B0-----:R1:W-:Y:S04]  /*13a0*/  REDG.E.ADD.STRONG.GPU desc[UR8][R18.64], R21 ;  /* 0x000000151200798e */ /* 0x0013e8000c12e108 */
.L_x_24:
[----:B------:R-:W-:Y:S05]  /*13b0*/  BSYNC.RECONVERGENT B0 ;  /* 0x0000000000007941 */ /* 0x000fea0003800200 */
.L_x_23:
[----:B01----:R-:W-:Y:S01]  /*13c0*/  SHF.R.S32.HI R19, RZ, 0x1f, R22 ;  /* 0x0000001fff137819 */ /* 0x003fe20000011416 */
[----:B------:R-:W-:Y:S01]  /*13d0*/  BSSY.RECONVERGENT B0, `(.L_x_25) ;  /* 0x0000009000007945 */ /* 0x000fe20003800200 */
[----:B------:R-:W-:Y:S02]  /*13e0*/  SHF.R.S32.HI R23, RZ, 0x1f, R24 ;  /* 0x0000001fff177819 */ /* 0x000fe40000011418 */
[----:B------:R-:W-:Y:S02]  /*13f0*/  ISETP.GE.AND.EX P3, PT, R19, UR13, PT, P3 ;  /* 0x0000000d13007c0c */ /* 0x000fe4000bf66330 */
[----:B------:R-:W-:-:S11]  /*1400*/  ISETP.GE.AND.EX P2, PT, R23, UR13, PT, P2 ;  /* 0x0000000d17007c0c */ /* 0x000fd6000bf46320 */
[----:B------:R-:W-:Y:S05]  /*1410*/  @P3 BRA `(.L_x_26) ;  /* 0x0000000000103947 */ /* 0x000fea0003800000 */
[----:B------:R-:W0:Y:S01]  /*1420*/  LDS R21, [R13+UR4] ;  /* 0x000000040d157984 */ /* 0x000e220008000800 */
[----:B------:R-:W-:-:S04]  /*1430*/  LEA R18, P0, R22, UR10, 0x2 ;  /* 0x0000000a16127c11 */ /* 0x000fc8000f8010ff */
[----:B------:R-:W-:-:S05]  /*1440*/  LEA.HI.X R19, R22, UR11, R19, 0x2, P0 ;  /* 0x0000000b16137c11 */ /* 0x000fca00080f1413 */
[----:B0-----:R0:W-:Y:S04]  /*1450*/  REDG.E.ADD.STRONG.GPU desc[UR8][R18.64], R21 ;  /* 0x000000151200798e */ /* 0x0011e8000c12e108 */
.L_x_26:
[----:B------:R-:W-:Y:S05]  /*1460*/  BSYNC.RECONVERGENT B0 ;  /* 0x0000000000007941 */ /* 0x000fea0003800200 */
.L_x_25:
[----:B------:R-:W-:Y:S04]  /*1470*/  BSSY.RECONVERGENT B0, `(.L_x_27) ;  /* 0x0000006000007945 */ /* 0x000fe80003800200 */
[----:B------:R-:W-:Y:S05]  /*1480*/  @P2 BRA `(.L_x_28) ;  /* 0x0000000000102947 */ /* 0x000fea0003800000 */
[----:B0-----:R-:W0:Y:S01]  /*1490*/  LDS R21, [R15+UR4] ;  /* 0x000000040f157984 */ /* 0x001e220008000800 */
[----:B------:R-:W-:-:S04]  /*14a0*/  LEA R18, P0, R24, UR10, 0x2 ;  /* 0x0000000a18127c11 */ /* 0x000fc8000f8010ff */
[----:B------:R-:W-:-:S05]  /*14b0*/  LEA.HI.X R19, R24, UR11, R23, 0x2, P0 ;  /* 0x0000000b18137c11 */ /* 0x000fca00080f1417 */
[----:B0-----:R1:W-:Y:S04]  /*14c0*/  REDG.E.ADD.STRONG.GPU desc[UR8][R18.64], R21 ;  /* 0x000000151200798e */ /* 0x0013e8000c12e108 */
.L_x_28:
[----:B------:R-:W-:Y:S05]  /*14d0*/  BSYNC.RECONVERGENT B0 ;  /* 0x0000000000007941 */ /* 0x000fea0003800200 */
.L_x_27:
[----:B------:R-:W-:Y:S01]  /*14e0*/  VIADD R17, R17, 0x8 ;  /* 0x0000000811117836 */ /* 0x000fe20000000000 */
[----:B------:R-:W-:Y:S01]  /*14f0*/  ULEA UR4, UR6, UR4, 0x5 ;  /* 0x0000000406047291 */ /* 0x000fe2000f8e28ff */
[C---:B------:R-:W-:Y:S02]  /*1500*/  IMAD R26, R5.reuse, 0x8, R26 ;  /* 0x00000008051a7824 */ /* 0x040fe400078e021a */
[----:B------:R-:W-:Y:S01]  /*1510*/  IMAD R12, R5, 0x8, R12 ;  /* 0x00000008050c7824 */ /* 0x000fe200078e020c */
[----:B------:R-:W-:Y:S01]  /*1520*/  ISETP.NE.AND P0, PT, R17, RZ, PT ;  /* 0x000000ff1100720c */ /* 0x000fe20003f05270 */
[C---:B------:R-:W-:Y:S02]  /*1530*/  IMAD R14, R5.reuse, 0x8, R14 ;  /* 0x00000008050e7824 */ /* 0x040fe400078e020e */
[C---:B------:R-:W-:Y:S02]  /*1540*/  IMAD R16, R5.reuse, 0x8, R16 ;  /* 0x0000000805107824 */ /* 0x040fe400078e0210 */
[----:B------:R-:W-:-:S02]  /*1550*/  IMAD R20, R5, 0x8, R20 ;  /* 0x0000000805147824 */ /* 0x000fc400078e0214 */
[C---:B------:R-:W-:Y:S02]  /*1560*/  IMAD R22, R5.reuse, 0x8, R22 ;  /* 0x0000000805167824 */ /* 0x040fe400078e0216 */
[C---:B------:R-:W-:Y:S02]  /*1570*/  IMAD R24, R5.reuse, 0x8, R24 ;  /* 0x0000000805187824 */ /* 0x040fe400078e0218 */
[----:B------:R-:W-:Y:S02]  /*1580*/  IMAD R10, R5, 0x8, R10 ;  /* 0x00000008050a7824 */ /* 0x000fe400078e020a */
[----:B------:R-:W-:Y:S05]  /*1590*/  @P0 BRA `(.L_x_29) ;  /* 0xfffffff800880947 */ /* 0x000fea000383ffff */
.L_x_12:
[----:B------:R-:W-:-:S13]  /*15a0*/  ISETP.NE.AND P0, PT, R3, RZ, PT ;  /* 0x000000ff0300720c */ /* 0x000fda0003f05270 */
[----:B------:R-:W-:Y:S05]  /*15b0*/  @!P0 EXIT ;  /* 0x000000000000894d */ /* 0x000fea0003800000 */
[----:B------:R-:W-:Y:S02]  /*15c0*/  ISETP.GE.U32.AND P0, PT, R3, 0x4, PT ;  /* 0x000000040300780c */ /* 0x000fe40003f06070 */
[----:B------:R-:W-:-:S11]  /*15d0*/  LOP3.LUT R15, R0, 0x3, RZ, 0xc0, !PT ;  /* 0x00000003000f7812 */ /* 0x000fd600078ec0ff */
[----:B------:R-:W-:Y:S05]  /*15e0*/  @!P0 BRA `(.L_x_30) ;  /* 0x0000000400088947 */ /* 0x000fea0003800000 */
[----:B------:R-:W2:Y:S01]  /*15f0*/  LDCU.64 UR10, c[0x0][0x398] ;  /* 0x00007300ff0a77ac */ /* 0x000ea20008000a00 */
[----:B------:R-:W-:Y:S01]  /*1600*/  IMAD R5, R4, UR6, R2 ;  /* 0x0000000604057c24 */ /* 0x000fe2000f8e0202 */
[----:B------:R-:W-:Y:S03]  /*1610*/  BSSY.RECONVERGENT B0, `(.L_x_31) ;  /* 0x000001a000007945 */ /* 0x000fe60003800200 */
[----:B------:R-:W-:Y:S01]  /*1620*/  VIADD R9, R5, UR6 ;  /* 0x0000000605097c36 */ /* 0x000fe20008000000 */
[----:B------:R-:W-:-:S03]  /*1630*/  SHF.R.S32.HI R8, RZ, 0x1f, R5 ;  /* 0x0000001fff087819 */ /* 0x000fc60000011405 */
[----:B------:R-:W-:Y:S01]  /*1640*/  VIADD R11, R9, UR6 ;  /* 0x00000006090b7c36 */ /* 0x000fe20008000000 */
[----:B------:R-:W-:-:S03]  /*1650*/  SHF.R.S32.HI R10, RZ, 0x1f, R9 ;  /* 0x0000001fff0a7819 */ /* 0x000fc60000011409 */
[----:B------:R-:W-:Y:S01]  /*1660*/  VIADD R13, R11, UR6 ;  /* 0x000000060b0d7c36 */ /* 0x000fe20008000000 */
[----:B------:R-:W-:Y:S02]  /*1670*/  SHF.R.S32.HI R12, RZ, 0x1f, R11 ;  /* 0x0000001fff0c7819 */ /* 0x000fe4000001140b */
[----:B--2---:R-:W-:Y:S02]  /*1680*/  ISETP.GE.U32.AND P0, PT, R5, UR10, PT ;  /* 0x0000000a05007c0c */ /* 0x004fe4000bf06070 */
[----:B------:R-:W-:Y:S02]  /*1690*/  ISETP.GE.U32.AND P1, PT, R9, UR10, PT ;  /* 0x0000000a09007c0c */ /* 0x000fe4000bf26070 */
[----:B------:R-:W-:Y:S02]  /*16a0*/  ISETP.GE.AND.EX P0, PT, R8, UR11, PT, P0 ;  /* 0x0000000b08007c0c */ /* 0x000fe4000bf06300 */
[----:B------:R-:W-:Y:S02]  /*16b0*/  ISETP.GE.U32.AND P2, PT, R11, UR10, PT ;  /* 0x0000000a0b007c0c */ /* 0x000fe4000bf46070 */
[----:B------:R-:W-:-:S02]  /*16c0*/  ISETP.GE.U32.AND P3, PT, R13, UR10, PT ;  /* 0x0000000a0d007c0c */ /* 0x000fc4000bf66070 */
[----:B------:R-:W-:Y:S02]  /*16d0*/  SHF.R.S32.HI R14, RZ, 0x1f, R13 ;  /* 0x0000001fff0e7819 */ /* 0x000fe4000001140d */
[----:B------:R-:W-:Y:S02]  /*16e0*/  ISETP.GE.AND.EX P1, PT, R10, UR11, PT, P1 ;  /* 0x0000000b0a007c0c */ /* 0x000fe4000bf26310 */
[----:B------:R-:W-:Y:S02]  /*16f0*/  ISETP.GE.AND.EX P2, PT, R12, UR11, PT, P2 ;  /* 0x0000000b0c007c0c */ /* 0x000fe4000bf46320 */
[----:B------:R-:W-:Y:S01]  /*1700*/  ISETP.GE.AND.EX P3, PT, R14, UR11, PT, P3 ;  /* 0x0000000b0e007c0c */ /* 0x000fe2000bf66330 */
[----:B------:R-:W-:-:S12]  /*1710*/  @P0 BRA `(.L_x_32) ;  /* 0x0000000000240947 */ /* 0x000fd80003800000 */
[----:B------:R-:W2:Y:S01]  /*1720*/  S2UR UR5, SR_CgaCtaId ;  /* 0x00000000000579c3 */ /* 0x000ea20000008800 */
[----:B------:R-:W-:Y:S02]  /*1730*/  UMOV UR4, 0x400 ;  /* 0x0000040000047882 */ /* 0x000fe40000000000 */
[----:B--2---:R-:W-:-:S06]  /*1740*/  ULEA UR4, UR5, UR4, 0x18 ;  /* 0x0000000405047291 */ /* 0x004fcc000f8ec0ff */
[----:B------:R-:W-:-:S05]  /*1750*/  LEA R3, R5, UR4, 0x2 ;  /* 0x0000000405037c11 */ /* 0x000fca000f8e10ff */
[----:B------:R-:W2:Y:S01]  /*1760*/  LDCU.64 UR4, c[0x0][0x390] ;  /* 0x00007200ff0477ac */ /* 0x000ea20008000a00 */
[----:B------:R-:W3:Y:S01]  /*1770*/  LDS R3, [R3] ;  /* 0x0000000003037984 */ /* 0x000ee20000000800 */
[----:B--2---:R-:W-:-:S04]  /*1780*/  LEA R6, P0, R5, UR4, 0x2 ;  /* 0x0000000405067c11 */ /* 0x004fc8000f8010ff */
[----:B------:R-:W-:-:S05]  /*1790*/  LEA.HI.X R7, R5, UR5, R8, 0x2, P0 ;  /* 0x0000000505077c11 */ /* 0x000fca00080f1408 */
[----:B---3--:R2:W-:Y:S04]  /*17a0*/  REDG.E.ADD.STRONG.GPU desc[UR8][R6.64], R3 ;  /* 0x000000030600798e */ /* 0x0085e8000c12e108 */
.L_x_32:
[----:B------:R-:W-:Y:S05]  /*17b0*/  BSYNC.RECONVERGENT B0 ;  /* 0x0000000000007941 */ /* 0x000fea0003800200 */
.L_x_31:
[----:B------:R-:W-:Y:S04]  /*17c0*/  BSSY.RECONVERGENT B0, `(.L_x_33) ;  /* 0x000000b000007945 */ /* 0x000fe80003800200 */
[----:B------:R-:W-:Y:S05]  /*17d0*/  @P1 BRA `(.L_x_34) ;  /* 0x0000000000241947 */ /* 0x000fea0003800000 */
[----:B------:R-:W3:Y:S01]  /*17e0*/  S2UR UR5, SR_CgaCtaId ;  /* 0x00000000000579c3 */ /* 0x000ee20000008800 */
[----:B------:R-:W-:Y:S02]  /*17f0*/  UMOV UR4, 0x400 ;  /* 0x0000040000047882 */ /* 0x000fe40000000000 */
[----:B---3--:R-:W-:-:S06]  /*1800*/  ULEA UR4, UR5, UR4, 0x18 ;  /* 0x0000000405047291 */ /* 0x008fcc000f8ec0ff */
[----:B--2---:R-:W-:-:S05]  /*1810*/  LEA R3, R9, UR4, 0x2 ;  /* 0x0000000409037c11 */ /* 0x004fca000f8e10ff */
[----:B------:R-:W2:Y:S01]  /*1820*/  LDCU.64 UR4, c[0x0][0x390] ;  /* 0x00007200ff0477ac */ /* 0x000ea20008000a00 */
[----:B------:R-:W3:Y:S01]  /*1830*/  LDS R3, [R3] ;  /* 0x0000000003037984 */ /* 0x000ee20000000800 */
[----:B--2---:R-:W-:-:S04]  /*1840*/  LEA R6, P0, R9, UR4, 0x2 ;  /* 0x0000000409067c11 */ /* 0x004fc8000f8010ff */
[----:B------:R-:W-:-:S05]  /*1850*/  LEA.HI.X R7, R9, UR5, R10, 0x2, P0 ;  /* 0x0000000509077c11 */ /* 0x000fca00080f140a */
[----:B---3--:R3:W-:Y:S04]  /*1860*/  REDG.E.ADD.STRONG.GPU desc[UR8][R6.64], R3 ;  /* 0x000000030600798e */ /* 0x0087e8000c12e108 */
.L_x_34:
[----:B------:R-:W-:Y:S05]  /*1870*/  BSYNC.RECONVERGENT B0 ;  /* 0x0000000000007941 */ /* 0x000fea0003800200 */
.L_x_33:
[----:B------:R-:W-:Y:S04]  /*1880*/  BSSY.RECONVERGENT B0, `(.L_x_35) ;  /* 0x000000b000007945 */ /* 0x000fe80003800200 */
[----:B------:R-:W-:Y:S05]  /*1890*/  @P2 BRA `(.L_x_36) ;  /* 0x0000000000242947 */ /* 0x000fea0003800000 */
[----:B------:R-:W4:Y:S01]  /*18a0*/  S2UR UR5, SR_CgaCtaId ;  /* 0x00000000000579c3 */ /* 0x000f220000008800 */
[----:B------:R-:W-:Y:S02]  /*18b0*/  UMOV UR4, 0x400 ;  /* 0x0000040000047882 */ /* 0x000fe40000000000 */
[----:B----4-:R-:W-:-:S06]  /*18c0*/  ULEA UR4, UR5, UR4, 0x18 ;  /* 0x0000000405047291 */ /* 0x010fcc000f8ec0ff */
[----:B--23--:R-:W-:-:S05]  /*18d0*/  LEA R3, R11, UR4, 0x2 ;  /* 0x000000040b037c11 */ /* 0x00cfca000f8e10ff */
[----:B------:R-:W2:Y:S01]  /*18e0*/  LDCU.64 UR4, c[0x0][0x390] ;  /* 0x00007200ff0477ac */ /* 0x000ea20008000a00 */
[----:B------:R-:W3:Y:S01]  /*18f0*/  LDS R3, [R3] ;  /* 0x0000000003037984 */ /* 0x000ee20000000800 */
[----:B--2---:R-:W-:-:S04]  /*1900*/  LEA R6, P0, R11, UR4, 0x2 ;  /* 0x000000040b067c11 */ /* 0x004fc8000f8010ff */
[----:B------:R-:W-:-:S05]  /*1910*/  LEA.HI.X R7, R11, UR5, R12, 0x2, P0 ;  /* 0x000000050b077c11 */ /* 0x000fca00080f140c */
[----:B---3--:R4:W-:Y:S04]  /*1920*/  REDG.E.ADD.STRONG.GPU desc[UR8][R6.64], R3 ;  /* 0x000000030600798e */ /* 0x0089e8000c12e108 */
.L_x_36:
[----:B------:R-:W-:Y:S05]  /*1930*/  BSYNC.RECONVERGENT B0 ;  /* 0x0000000000007941 */ /* 0x000fea0003800200 */
.L_x_35:
[----:B------:R-:W-:Y:S04]  /*1940*/  BSSY.RECONVERGENT B0, `(.L_x_37) ;  /* 0x000000b000007945 */ /* 0x000fe80003800200 */
[----:B------:R-:W-:Y:S05]  /*1950*/  @P3 BRA `(.L_x_38) ;  /* 0x0000000000243947 */ /* 0x000fea0003800000 */
[----:B------:R-:W5:Y:S01]  /*1960*/  S2UR UR5, SR_CgaCtaId ;  /* 0x00000000000579c3 */ /* 0x000f620000008800 */
[----:B------:R-:W-:Y:S02]  /*1970*/  UMOV UR4, 0x400 ;  /* 0x0000040000047882 */ /* 0x000fe40000000000 */
[----:B-----5:R-:W-:-:S06]  /*1980*/  ULEA UR4, UR5, UR4, 0x18 ;  /* 0x0000000405047291 */ /* 0x020fcc000f8ec0ff */
[----:B--234-:R-:W-:-:S05]  /*1990*/  LEA R3, R13, UR4, 0x2 ;  /* 0x000000040d037c11 */ /* 0x01cfca000f8e10ff */
[----:B------:R-:W2:Y:S01]  /*19a0*/  LDCU.64 UR4, c[0x0][0x390] ;  /* 0x00007200ff0477ac */ /* 0x000ea20008000a00 */
[----:B------:R-:W3:Y:S01]  /*19b0*/  LDS R3, [R3] ;  /* 0x0000000003037984 */ /* 0x000ee20000000800 */
[----:B--2---:R-:W-:-:S04]  /*19c0*/  LEA R6, P0, R13, UR4, 0x2 ;  /* 0x000000040d067c11 */ /* 0x004fc8000f8010ff */
[----:B------:R-:W-:-:S05]  /*19d0*/  LEA.HI.X R7, R13, UR5, R14, 0x2, P0 ;  /* 0x000000050d077c11 */ /* 0x000fca00080f140e */
[----:B---3--:R2:W-:Y:S04]  /*19e0*/  REDG.E.ADD.STRONG.GPU desc[UR8][R6.64], R3 ;  /* 0x000000030600798e */ /* 0x0085e8000c12e108 */
.L_x_38:
[----:B------:R-:W-:Y:S05]  /*19f0*/  BSYNC.RECONVERGENT B0 ;  /* 0x0000000000007941 */ /* 0x000fea0003800200 */
.L_x_37:
[----:B------:R-:W-:-:S07]  /*1a00*/  VIADD R4, R4, 0x4 ;  /* 0x0000000404047836 */ /* 0x000fce0000000000 */
.L_x_30:
[----:B------:R-:W-:-:S13]  /*1a10*/  ISETP.NE.AND P0, PT, R15, RZ, PT ;  /* 0x000000ff0f00720c */ /* 0x000fda0003f05270 */
[----:B------:R-:W-:Y:S05]  /*1a20*/  @!P0 EXIT ;  /* 0x000000000000894d */ /* 0x000fea0003800000 */
[----:B------:R-:W-:-:S13]  /*1a30*/  ISETP.NE.AND P0, PT, R15, 0x1, PT ;  /* 0x000000010f00780c */ /* 0x000fda0003f05270 */
[----:B------:R-:W-:Y:S05]  /*1a40*/  @!P0 BRA `(.L_x_39) ;  /* 0x0000000000888947 */ /* 0x000fea0003800000 */
[----:B------:R-:W5:Y:S01]  /*1a50*/  LDCU.64 UR10, c[0x0][0x398] ;  /* 0x00007300ff0a77ac */ /* 0x000f620008000a00 */
[----:B------:R-:W-:Y:S01]  /*1a60*/  IMAD R10, R4, UR6, R2 ;  /* 0x00000006040a7c24 */ /* 0x000fe2000f8e0202 */
[----:B------:R-:W-:Y:S03]  /*1a70*/  BSSY.RECONVERGENT B0, `(.L_x_40) ;  /* 0x0000012000007945 */ /* 0x000fe60003800200 */
[----:B------:R-:W-:Y:S01]  /*1a80*/  VIADD R8, R10, UR6 ;  /* 0x000000060a087c36 */ /* 0x000fe20008000000 */
[----:B------:R-:W-:-:S04]  /*1a90*/  SHF.R.S32.HI R5, RZ, 0x1f, R10 ;  /* 0x0000001fff057819 */ /* 0x000fc8000001140a */
[----:B------:R-:W-:Y:S02]  /*1aa0*/  SHF.R.S32.HI R9, RZ, 0x1f, R8 ;  /* 0x0000001fff097819 */ /* 0x000fe40000011408 */
[----:B-----5:R-:W-:Y:S02]  /*1ab0*/  ISETP.GE.U32.AND P0, PT, R10, UR10, PT ;  /* 0x0000000a0a007c0c */ /* 0x020fe4000bf06070 */
[----:B------:R-:W-:Y:S02]  /*1ac0*/  ISETP.GE.U32.AND P1, PT, R8, UR10, PT ;  /* 0x0000000a08007c0c */ /* 0x000fe4000bf26070 */
[----:B------:R-:W-:Y:S02]  /*1ad0*/  ISETP.GE.AND.EX P0, PT, R5, UR11, PT, P0 ;  /* 0x0000000b05007c0c */ /* 0x000fe4000bf06300 */
[----:B------:R-:W-:-:S11]  /*1ae0*/  ISETP.GE.AND.EX P1, PT, R9, UR11, PT, P1 ;  /* 0x0000000b09007c0c */ /* 0x000fd6000bf26310 */
        /* <DEDUP_REMOVED lines=10> */
.L_x_41:
[----:B------:R-:W-:Y:S05]  /*1b90*/  BSYNC.RECONVERGENT B0 ;  /* 0x0000000000007941 */ /* 0x000fea0003800200 */
.L_x_40:
        /* <DEDUP_REMOVED lines=11> */
.L_x_43:
[----:B------:R-:W-:Y:S05]  /*1c50*/  BSYNC.RECONVERGENT B0 ;  /* 0x0000000000007941 */ /* 0x000fea0003800200 */
.L_x_42:
[----:B------:R-:W-:-:S07]  /*1c60*/  VIADD R4, R4, 0x2 ;  /* 0x0000000204047836 */ /* 0x000fce0000000000 */
.L_x_39:
[----:B------:R-:W-:-:S04]  /*1c70*/  LOP3.LUT R0, R0, 0x1, RZ, 0xc0, !PT ;  /* 0x0000000100007812 */ /* 0x000fc800078ec0ff */
[----:B------:R-:W-:-:S13]  /*1c80*/  ISETP.NE.U32.AND P0, PT, R0, 0x1, PT ;  /* 0x000000010000780c */ /* 0x000fda0003f05070 */
[----:B------:R-:W-:Y:S05]  /*1c90*/  @P0 EXIT ;  /* 0x000000000000094d */ /* 0x000fea0003800000 */
[----:B------:R-:W5:Y:S01]  /*1ca0*/  LDCU.64 UR4, c[0x0][0x398] ;  /* 0x00007300ff0477ac */ /* 0x000f620008000a00 */
[----:B------:R-:W-:-:S05]  /*1cb0*/  IMAD R4, R4, UR6, R2 ;  /* 0x0000000604047c24 */ /* 0x000fca000f8e0202 */
[----:B--234-:R-:W-:Y:S02]  /*1cc0*/  SHF.R.S32.HI R3, RZ, 0x1f, R4 ;  /* 0x0000001fff037819 */ /* 0x01cfe40000011404 */
[----:B-----5:R-:W-:-:S04]  /*1cd0*/  ISETP.GE.U32.AND P0, PT, R4, UR4, PT ;  /* 0x0000000404007c0c */ /* 0x020fc8000bf06070 */
[----:B------:R-:W-:-:S13]  /*1ce0*/  ISETP.GE.AND.EX P0, PT, R3, UR5, PT, P0 ;  /* 0x0000000503007c0c */ /* 0x000fda000bf06300 */
[----:B------:R-:W-:Y:S05]  /*1cf0*/  @P0 EXIT ;  /* 0x000000000000094d */ /* 0x000fea0003800000 */
[----:B------:R-:W2:Y:S01]  /*1d00*/  S2UR UR5, SR_CgaCtaId ;  /* 0x00000000000579c3 */ /* 0x000ea20000008800 */
[----:B------:R-:W-:Y:S02]  /*1d10*/  UMOV UR4, 0x400 ;  /* 0x0000040000047882 */ /* 0x000fe40000000000 */
[----:B--2---:R-:W-:-:S06]  /*1d20*/  ULEA UR4, UR5, UR4, 0x18 ;  /* 0x0000000405047291 */ /* 0x004fcc000f8ec0ff */
[----:B------:R-:W-:-:S05]  /*1d30*/  LEA R0, R4, UR4, 0x2 ;  /* 0x0000000404007c11 */ /* 0x000fca000f8e10ff */
[----:B------:R-:W2:Y:S01]  /*1d40*/  LDS R5, [R0] ;  /* 0x0000000000057984 */ /* 0x000ea20000000800 */
[----:B------:R-:W3:Y:S02]  /*1d50*/  LDCU.64 UR4, c[0x0][0x390] ;  /* 0x00007200ff0477ac */ /* 0x000ee40008000a00 */
[----:B---3--:R-:W-:-:S04]  /*1d60*/  LEA R2, P0, R4, UR4, 0x2 ;  /* 0x0000000404027c11 */ /* 0x008fc8000f8010ff */
[----:B------:R-:W-:-:S05]  /*1d70*/  LEA.HI.X R3, R4, UR5, R3, 0x2, P0 ;  /* 0x0000000504037c11 */ /* 0x000fca00080f1403 */
[----:B--2---:R-:W-:Y:S01]  /*1d80*/  REDG.E.ADD.STRONG.GPU desc[UR8][R2.64], R5 ;  /* 0x000000050200798e */ /* 0x004fe2000c12e108 */
[----:B------:R-:W-:Y:S05]  /*1d90*/  EXIT ;  /* 0x000000000000794d */ /* 0x000fea0003800000 */
        .weak           $__internal_0_$__cuda_sm20_div_s64
        .type           $__internal_0_$__cuda_sm20_div_s64,@function
        .size           $__internal_0_$__cuda_sm20_div_s64,(.L_x_50 - $__internal_0_$__cuda_sm20_div_s64)
$__internal_0_$__cuda_sm20_div_s64:
[----:B------:R-:W-:Y:S01]  /*1da0*/  UMOV UR4, UR6 ;  /* 0x0000000600047c82 */ /* 0x000fe20008000000 */
[----:B------:R-:W-:Y:S02]  /*1db0*/  UMOV UR5, URZ ;  /* 0x000000ff00057c82 */ /* 0x000fe40008000000 */
[----:B------:R-:W0:Y:S08]  /*1dc0*/  I2F.U64.RP R8, UR4 ;  /* 0x0000000400087d12 */ /* 0x000e300008309000 */
[----:B0-----:R-:W0:Y:S02]  /*1dd0*/  MUFU.RCP R8, R8 ;  /* 0x0000000800087308 */ /* 0x001e240000001000 */
[----:B0-----:R-:W-:-:S06]  /*1de0*/  VIADD R4, R8, 0x1ffffffe ;  /* 0x1ffffffe08047836 */ /* 0x001fcc0000000000 */
[----:B------:R-:W0:Y:S02]  /*1df0*/  F2I.U64.TRUNC R4, R4 ;  /* 0x0000000400047311 */ /* 0x000e24000020d800 */
[----:B0-----:R-:W-:-:S04]  /*1e00*/  IMAD.WIDE.U32 R6, R4, UR6, RZ ;  /* 0x0000000604067c25 */ /* 0x001fc8000f8e00ff */
[----:B------:R-:W-:Y:S01]  /*1e10*/  IMAD R7, R5, UR6, R7 ;  /* 0x0000000605077c24 */ /* 0x000fe2000f8e0207 */
[----:B------:R-:W-:-:S05]  /*1e20*/  IADD3 R9, P0, PT, RZ, -R6, RZ ;  /* 0x80000006ff097210 */ /* 0x000fca0007f1e0ff */
[----:B------:R-:W-:-:S04]  /*1e30*/  IMAD.HI.U32 R6, R4, R9, RZ ;  /* 0x0000000904067227 */ /* 0x000fc800078e00ff */
[----:B------:R-:W-:Y:S02]  /*1e40*/  IMAD.X R11, RZ, RZ, ~R7, P0 ;  /* 0x000000ffff0b7224 */ /* 0x000fe400000e0e07 */
[----:B------:R-:W-:Y:S02]  /*1e50*/  IMAD.MOV.U32 R7, RZ, RZ, R4 ;  /* 0x000000ffff077224 */ /* 0x000fe400078e0004 */
[-C--:B------:R-:W-:Y:S02]  /*1e60*/  IMAD R13, R5, R11.reuse, RZ ;  /* 0x0000000b050d7224 */ /* 0x080fe400078e02ff */
[----:B------:R-:W-:-:S04]  /*1e70*/  IMAD.WIDE.U32 R6, P0, R4, R11, R6 ;  /* 0x0000000b04067225 */ /* 0x000fc80007800006 */
[----:B------:R-:W-:-:S04]  /*1e80*/  IMAD.HI.U32 R11, R5, R11, RZ ;  /* 0x0000000b050b7227 */ /* 0x000fc800078e00ff */
[----:B------:R-:W-:-:S05]  /*1e90*/  IMAD.HI.U32 R6, P1, R5, R9, R6 ;  /* 0x0000000905067227 */ /* 0x000fca0007820006 */
[----:B------:R-:W-:Y:S01]  /*1ea0*/  IADD3 R7, P2, PT, R13, R6, RZ ;  /* 0x000000060d077210 */ /* 0x000fe20007f5e0ff */
[----:B------:R-:W-:-:S04]  /*1eb0*/  IMAD.X R6, R11, 0x1, R5, P0 ;  /* 0x000000010b067824 */ /* 0x000fc800000e0605 */
[----:B------:R-:W-:Y:S01]  /*1ec0*/  IMAD.WIDE.U32 R4, R7, UR6, RZ ;  /* 0x0000000607047c25 */ /* 0x000fe2000f8e00ff */
[----:B------:R-:W-:Y:S02]  /*1ed0*/  IADD3.X R9, PT, PT, RZ, RZ, R6, P2, P1 ;  /* 0x000000ffff097210 */ /* 0x000fe400017e2406 */
[----:B------:R-:W-:Y:S02]  /*1ee0*/  ISETP.GE.AND P1, PT, R3, RZ, PT ;  /* 0x000000ff0300720c */ /* 0x000fe40003f26270 */
[----:B------:R-:W-:Y:S01]  /*1ef0*/  IADD3 R11, P0, PT, RZ, -R4, RZ ;  /* 0x80000004ff0b7210 */ /* 0x000fe20007f1e0ff */
[----:B------:R-:W-:Y:S01]  /*1f00*/  IMAD R4, R9, UR6, R5 ;  /* 0x0000000609047c24 */ /* 0x000fe2000f8e0205 */
[----:B------:R-:W-:-:S03]  /*1f10*/  IADD3 R5, P4, PT, RZ, -R0, RZ ;  /* 0x80000000ff057210 */ /* 0x000fc60007f9e0ff */
[----:B------:R-:W-:-:S04]  /*1f20*/  IMAD.HI.U32 R6, R7, R11, RZ ;  /* 0x0000000b07067227 */ /* 0x000fc800078e00ff */
[----:B------:R-:W-:-:S04]  /*1f30*/  IMAD.X R4, RZ, RZ, ~R4, P0 ;  /* 0x000000ffff047224 */ /* 0x000fc800000e0e04 */
[----:B------:R-:W-:-:S04]  /*1f40*/  IMAD.WIDE.U32 R6, P0, R7, R4, R6 ;  /* 0x0000000407067225 */ /* 0x000fc80007800006 */
[C---:B------:R-:W-:Y:S02]  /*1f50*/  IMAD R8, R9.reuse, R4, RZ ;  /* 0x0000000409087224 */ /* 0x040fe400078e02ff */
[----:B------:R-:W-:Y:S01]  /*1f60*/  IMAD.HI.U32 R7, P2, R9, R11, R6 ;  /* 0x0000000b09077227 */ /* 0x000fe20007840006 */
[----:B------:R-:W-:-:S03]  /*1f70*/  SEL R6, R5, R0, !P1 ;  /* 0x0000000005067207 */ /* 0x000fc60004800000 */
[----:B------:R-:W-:Y:S01]  /*1f80*/  IMAD.HI.U32 R4, R9, R4, RZ ;  /* 0x0000000409047227 */ /* 0x000fe200078e00ff */
[----:B------:R-:W-:-:S03]  /*1f90*/  IADD3 R7, P3, PT, R8, R7, RZ ;  /* 0x0000000708077210 */ /* 0x000fc60007f7e0ff */
[----:B------:R-:W-:Y:S02]  /*1fa0*/  IMAD.X R8, RZ, RZ, ~R3, P4 ;  /* 0x000000ffff087224 */ /* 0x000fe400020e0e03 */
[----:B------:R-:W-:Y:S02]  /*1fb0*/  IMAD.X R9, R4, 0x1, R9, P0 ;  /* 0x0000000104097824 */ /* 0x000fe400000e0609 */
[C---:B------:R-:W-:Y:S01]  /*1fc0*/  IMAD.HI.U32 R4, R7.reuse, R6, RZ ;  /* 0x0000000607047227 */ /* 0x040fe200078e00ff */
[----:B------:R-:W-:Y:S02]  /*1fd0*/  SEL R8, R8, R3, !P1 ;  /* 0x0000000308087207 */ /* 0x000fe40004800000 */
[----:B------:R-:W-:Y:S01]  /*1fe0*/  IADD3.X R9, PT, PT, RZ, RZ, R9, P3, P2 ;  /* 0x000000ffff097210 */ /* 0x000fe20001fe4409 */
[----:B------:R-:W-:Y:S02]  /*1ff0*/  IMAD.MOV.U32 R5, RZ, RZ, RZ ;  /* 0x000000ffff057224 */ /* 0x000fe400078e00ff */
[----:B------:R-:W-:-:S04]  /*2000*/  IMAD.WIDE.U32 R4, R7, R8, R4 ;  /* 0x0000000807047225 */ /* 0x000fc800078e0004 */
[C---:B------:R-:W-:Y:S02]  /*2010*/  IMAD R10, R9.reuse, R8, RZ ;  /* 0x00000008090a7224 */ /* 0x040fe400078e02ff */
[----:B------:R-:W-:-:S04]  /*2020*/  IMAD.HI.U32 R3, P0, R9, R6, R4 ;  /* 0x0000000609037227 */ /* 0x000fc80007800004 */
[----:B------:R-:W-:Y:S01]  /*2030*/  IMAD.HI.U32 R0, R9, R8, RZ ;  /* 0x0000000809007227 */ /* 0x000fe200078e00ff */
[----:B------:R-:W-:-:S03]  /*2040*/  IADD3 R3, P2, PT, R10, R3, RZ ;  /* 0x000000030a037210 */ /* 0x000fc60007f5e0ff */
[----:B------:R-:W-:Y:S02]  /*2050*/  IMAD.X R0, RZ, RZ, R0, P0 ;  /* 0x000000ffff007224 */ /* 0x000fe400000e0600 */
[----:B------:R-:W-:-:S04]  /*2060*/  IMAD.WIDE.U32 R4, R3, UR6, RZ ;  /* 0x0000000603047c25 */ /* 0x000fc8000f8e00ff */
[----:B------:R-:W-:Y:S01]  /*2070*/  IMAD.X R7, RZ, RZ, R0, P2 ;  /* 0x000000ffff077224 */ /* 0x000fe200010e0600 */
[----:B------:R-:W-:Y:S01]  /*2080*/  IADD3 R9, P0, PT, -R4, R6, RZ ;  /* 0x0000000604097210 */ /* 0x000fe20007f1e1ff */
[----:B------:R-:W-:Y:S02]  /*2090*/  VIADD R0, R3, 0x1 ;  /* 0x0000000103007836 */ /* 0x000fe40000000000 */
[----:B------:R-:W-:Y:S01]  /*20a0*/  IMAD R7, R7, UR6, R5 ;  /* 0x0000000607077c24 */ /* 0x000fe2000f8e0205 */
[----:B------:R-:W-:-:S03]  /*20b0*/  IADD3 R4, P2, PT, R9, -UR6, RZ ;  /* 0x8000000609047c10 */ /* 0x000fc6000ff5e0ff */
[----:B------:R-:W-:Y:S01]  /*20c0*/  IMAD.X R6, R8, 0x1, ~R7, P0 ;  /* 0x0000000108067824 */ /* 0x000fe200000e0e07 */
[----:B------:R-:W-:-:S04]  /*20d0*/  ISETP.GE.U32.AND P0, PT, R9, UR6, PT ;  /* 0x0000000609007c0c */ /* 0x000fc8000bf06070 */
[C---:B------:R-:W-:Y:S02]  /*20e0*/  ISETP.GE.U32.AND.EX P0, PT, R6.reuse, RZ, PT, P0 ;  /* 0x000000ff0600720c */ /* 0x040fe40003f06100 */
[----:B------:R-:W-:Y:S02]  /*20f0*/  IADD3.X R5, PT, PT, R6, -0x1, RZ, P2, !PT ;  /* 0xffffffff06057810 */ /* 0x000fe400017fe4ff */
[----:B------:R-:W-:Y:S02]  /*2100*/  SEL R4, R4, R9, P0 ;  /* 0x0000000904047207 */ /* 0x000fe40000000000 */
[----:B------:R-:W-:Y:S02]  /*2110*/  SEL R3, R0, R3, P0 ;  /* 0x0000000300037207 */ /* 0x000fe40000000000 */
[----:B------:R-:W-:Y:S02]  /*2120*/  SEL R5, R5, R6, P0 ;  /* 0x0000000605057207 */ /* 0x000fe40000000000 */
[----:B------:R-:W-:Y:S01]  /*2130*/  ISETP.GE.U32.AND P0, PT, R4, UR6, PT ;  /* 0x0000000604007c0c */ /* 0x000fe2000bf06070 */
[----:B------:R-:W-:-:S03]  /*2140*/  VIADD R0, R3, 0x1 ;  /* 0x0000000103007836 */ /* 0x000fc60000000000 */
[----:B------:R-:W-:-:S04]  /*2150*/  ISETP.GE.U32.AND.EX P0, PT, R5, RZ, PT, P0 ;  /* 0x000000ff0500720c */ /* 0x000fc80003f06100 */
[----:B------:R-:W-:Y:S02]  /*2160*/  SEL R0, R0, R3, P0 ;  /* 0x0000000300007207 */ /* 0x000fe40000000000 */
[----:B------:R-:W-:-:S03]  /*2170*/  ISETP.NE.U32.AND P0, PT, RZ, UR6, PT ;  /* 0x00000006ff007c0c */ /* 0x000fc6000bf05070 */
[----:B------:R-:W-:Y:S01]  /*2180*/  IMAD.MOV R3, RZ, RZ, -R0 ;  /* 0x000000ffff037224 */ /* 0x000fe200078e0a00 */
[----:B------:R-:W-:-:S04]  /*2190*/  ISETP.NE.AND.EX P0, PT, RZ, RZ, PT, P0 ;  /* 0x000000ffff00720c */ /* 0x000fc80003f05300 */
[----:B------:R-:W-:Y:S01]  /*21a0*/  SEL R0, R3, R0, !P1 ;  /* 0x0000000003007207 */ /* 0x000fe20004800000 */
[----:B------:R-:W-:-:S03]  /*21b0*/  IMAD.MOV.U32 R3, RZ, RZ, 0x0 ;  /* 0x00000000ff037424 */ /* 0x000fc600078e00ff */
[----:B------:R-:W-:Y:S01]  /*21c0*/  SEL R0, R0, 0xffffffff, P0 ;  /* 0xffffffff00007807 */ /* 0x000fe20000000000 */
[----:B------:R-:W-:Y:S06]  /*21d0*/  RET.REL.NODEC R2 `(_Z13hist_kernelV2PtlPjl) ;  /* 0xffffffdc02887950 */ /* 0x000fec0003c3ffff */
.L_x_44:
[----:B------:R-:W-:-:S00]  /*21e0*/  BRA `(.L_x_44) ;  /* 0xfffffffc00fc7947 */ /* 0x000fc0000383ffff */
[----:B------:R-:W-:-:S00]  /*21f0*/  NOP ;  /* 0x0000000000007918 */ /* 0x000fc00000000000 */
        /* <DEDUP_REMOVED lines=8> */
.L_x_50:


//--------------------- .text._Z10hist_cleanPjl   --------------------------
	.section	.text._Z10hist_cleanPjl,"ax",@progbits
	.align	128
        .global         _Z10hist_cleanPjl
        .type           _Z10hist_cleanPjl,@function
        .size           _Z10hist_cleanPjl,(.L_x_52 - _Z10hist_cleanPjl)
        .other          _Z10hist_cleanPjl,@"STO_CUDA_ENTRY STV_DEFAULT"
_Z10hist_cleanPjl:
.text._Z10hist_cleanPjl:
[----:B------:R-:W-:Y:S01]  /*0000*/  LDC R1, c[0x0][0x37c] ;  /* 0x0000df00ff017b82 */ /* 0x000fe20000000800 */
[----:B------:R-:W0:Y:S01]  /*0010*/  S2R R0, SR_CTAID.X ;  /* 0x0000000000007919 */ /* 0x000e220000002500 */
[----:B------:R-:W0:Y:S01]  /*0020*/  LDCU UR4, c[0x0][0x360] ;  /* 0x00006c00ff0477ac */ /* 0x000e220008000800 */
[----:B------:R-:W0:Y:S01]  /*0030*/  S2R R3, SR_TID.X ;  /* 0x0000000000037919 */ /* 0x000e220000002100 */
[----:B------:R-:W1:Y:S01]  /*0040*/  LDCU.64 UR6, c[0x0][0x388] ;  /* 0x00007100ff0677ac */ /* 0x000e620008000a00 */
[----:B0-----:R-:W-:-:S05]  /*0050*/  IMAD R0, R0, UR4, R3 ;  /* 0x0000000400007c24 */ /* 0x001fca000f8e0203 */
[----:B-1----:R-:W-:-:S04]  /*0060*/  ISETP.GE.U32.AND P0, PT, R0, UR6, PT ;  /* 0x0000000600007c0c */ /* 0x002fc8000bf06070 */
[----:B------:R-:W-:-:S13]  /*0070*/  ISETP.GE.AND.EX P0, PT, RZ, UR7, PT, P0 ;  /* 0x00000007ff007c0c */ /* 0x000fda000bf06300 */
[----:B------:R-:W-:Y:S05]  /*0080*/  @P0 EXIT ;  /* 0x000000000000094d */ /* 0x000fea0003800000 */
[----:B------:R-:W0:Y:S01]  /*0090*/  LDCU.64 UR6, c[0x0][0x380] ;  /* 0x00007000ff0677ac */ /* 0x000e220008000a00 */
[----:B------:R-:W1:Y:S01]  /*00a0*/  LDCU.64 UR4, c[0x0][0x358] ;  /* 0x00006b00ff0477ac */ /* 0x000e620008000a00 */
[----:B0-----:R-:W-:-:S04]  /*00b0*/  LEA R2, P0, R0, UR6, 0x2 ;  /* 0x0000000600027c11 */ /* 0x001fc8000f8010ff */
[----:B------:R-:W-:-:S05]  /*00c0*/  LEA.HI.X R3, R0, UR7, RZ, 0x2, P0 ;  /* 0x0000000700037c11 */ /* 0x000fca00080f14ff */
[----:B-1----:R-:W2:Y:S02]  /*00d0*/  LDG.E R0, desc[UR4][R2.64] ;  /* 0x0000000402007981 */ /* 0x002ea4000c1e1900 */
[----:B--2---:R-:W-:-:S05]  /*00e0*/  VIMNMX.U32 R5, PT, PT, R0, 0x7f, PT ;  /* 0x0000007f00057848 */ /* 0x004fca0003fe0000 */
[----:B------:R-:W-:Y:S01]  /*00f0*/  STG.E desc[UR4][R2.64], R5 ;  /* 0x0000000502007986 */ /* 0x000fe2000c101904 */
[----:B------:R-:W-:Y:S05]  /*0100*/  EXIT ;  /* 0x000000000000794d */ /* 0x000fea0003800000 */
.L_x_45:
        /* <DEDUP_REMOVED lines=15> */
.L_x_52:


//--------------------- .text._Z11hist_kernelPtlPjl --------------------------
	.section	.text._Z11hist_kernelPtlPjl,"ax",@progbits
	.align	128
        .global         _Z11hist_kernelPtlPjl
        .type           _Z11hist_kernelPtlPjl,@function
        .size           _Z11hist_kernelPtlPjl,(.L_x_53 - _Z11hist_kernelPtlPjl)
        .other          _Z11hist_kernelPtlPjl,@"STO_CUDA_ENTRY STV_DEFAULT"
_Z11hist_kernelPtlPjl:
.text._Z11hist_kernelPtlPjl:
[----:B------:R-:W-:Y:S01]  /*0000*/  LDC R1, c[0x0][0x37c] ;  /* 0x0000df00ff017b82 */ /* 0x000fe20000000800 */
[----:B------:R-:W0:Y:S01]  /*0010*/  S2R R0, SR_CTAID.X ;  /* 0x0000000000007919 */ /* 0x000e220000002500 */
[----:B------:R-:W0:Y:S01]  /*0020*/  LDCU UR4, c[0x0][0x360] ;  /* 0x00006c00ff0477ac */ /* 0x000e220008000800 */
[----:B------:R-:W0:Y:S01]  /*0030*/  S2R R3, SR_TID.X ;  /* 0x0000000000037919 */ /* 0x000e220000002100 */
[----:B------:R-:W1:Y:S01]  /*0040*/  LDCU.64 UR6, c[0x0][0x388] ;  /* 0x00007100ff0677ac */ /* 0x000e620008000a00 */
[----:B0-----:R-:W-:-:S05]  /*0050*/  IMAD R0, R0, UR4, R3 ;  /* 0x0000000400007c24 */ /* 0x001fca000f8e0203 */
[----:B-1----:R-:W-:Y:S02]  /*0060*/  ISETP.GE.U32.AND P0, PT, R0, UR6, PT ;  /* 0x0000000600007c0c */ /* 0x002fe4000bf06070 */
[----:B------:R-:W-:-:S04]  /*0070*/  SHF.R.S32.HI R2, RZ, 0x1f, R0 ;  /* 0x0000001fff027819 */ /* 0x000fc80000011400 */
[----:B------:R-:W-:-:S13]  /*0080*/  ISETP.GE.AND.EX P0, PT, R2, UR7, PT, P0 ;  /* 0x0000000702007c0c */ /* 0x000fda000bf06300 */
[----:B------:R-:W-:Y:S05]  /*0090*/  @P0 EXIT ;  /* 0x000000000000094d */ /* 0x000fea0003800000 */
[----:B------:R-:W0:Y:S01]  /*00a0*/  LDCU UR5, c[0x0][0x370] ;  /* 0x00006e00ff0577ac */ /* 0x000e220008000800 */
[----:B------:R-:W-:Y:S02]  /*00b0*/  IMAD.MOV.U32 R5, RZ, RZ, R2 ;  /* 0x000000ffff057224 */ /* 0x000fe400078e0002 */
[----:B------:R-:W-:Y:S01]  /*00c0*/  IMAD.MOV.U32 R4, RZ, RZ, R0 ;  /* 0x000000ffff047224 */ /* 0x000fe200078e0000 */
[----:B------:R-:W1:Y:S01]  /*00d0*/  LDCU.64 UR6, c[0x0][0x358] ;  /* 0x00006b00ff0677ac */ /* 0x000e620008000a00 */
[----:B------:R-:W2:Y:S01]  /*00e0*/  LDCU.64 UR14, c[0x0][0x388] ;  /* 0x00007100ff0e77ac */ /* 0x000ea20008000a00 */
[----:B------:R-:W3:Y:S01]  /*00f0*/  LDCU.64 UR8, c[0x0][0x380] ;  /* 0x00007000ff0877ac */ /* 0x000ee20008000a00 */
[----:B------:R-:W4:Y:S01]  /*0100*/  LDCU.64 UR10, c[0x0][0x398] ;  /* 0x00007300ff0a77ac */ /* 0x000f220008000a00 */
[----:B------:R-:W1:Y:S01]  /*0110*/  LDCU.64 UR12, c[0x0][0x390] ;  /* 0x00007200ff0c77ac */ /* 0x000e620008000a00 */
[----:B0-----:R-:W-:-:S12]  /*0120*/  UIMAD UR4, UR4, UR5, URZ ;  /* 0x00000005040472a4 */ /* 0x001fd8000f8e02ff */
.L_x_48:
[----:B0--3--:R-:W-:-:S04]  /*0130*/  LEA R2, P0, R4, UR8, 0x1 ;  /* 0x0000000804027c11 */ /* 0x009fc8000f8008ff */
[----:B------:R-:W-:-:S05]  /*0140*/  LEA.HI.X R3, R4, UR9, R5, 0x1, P0 ;  /* 0x0000000904037c11 */ /* 0x000fca00080f0c05 */
[----:B-1----:R-:W4:Y:S01]  /*0150*/  LDG.E.U16 R2, desc[UR6][R2.64] ;  /* 0x0000000602027981 */ /* 0x002f22000c1e1500 */
[----:B------:R-:W-:Y:S01]  /*0160*/  VIADD R4, R0, UR4 ;  /* 0x0000000400047c36 */ /* 0x000fe20008000000 */
[----:B------:R-:W-:Y:S04]  /*0170*/  BSSY.RECONVERGENT B0, `(.L_x_46) ;  /* 0x000000b000007945 */ /* 0x000fe80003800200 */
[----:B--2---:R-:W-:Y:S02]  /*0180*/  ISETP.GE.U32.AND P1, PT, R4, UR14, PT ;  /* 0x0000000e04007c0c */ /* 0x004fe4000bf26070 */
[----:B------:R-:W-:-:S04]  /*0190*/  SHF.R.S32.HI R5, RZ, 0x1f, R4 ;  /* 0x0000001fff057819 */ /* 0x000fc80000011404 */
[----:B------:R-:W-:Y:S02]  /*01a0*/  ISETP.GE.AND.EX P1, PT, R5, UR15, PT, P1 ;  /* 0x0000000f05007c0c */ /* 0x000fe4000bf26310 */
[----:B----4-:R-:W-:-:S04]  /*01b0*/  ISETP.GE.U32.AND P0, PT, R2, UR10, PT ;  /* 0x0000000a02007c0c */ /* 0x010fc8000bf06070 */
[----:B------:R-:W-:-:S13]  /*01c0*/  ISETP.GE.AND.EX P0, PT, RZ, UR11, PT, P0 ;  /* 0x0000000bff007c0c */ /* 0x000fda000bf06300 */
[----:B------:R-:W-:Y:S05]  /*01d0*/  @P0 BRA `(.L_x_47) ;  /* 0x0000000000100947 */ /* 0x000fea0003800000 */
[----:B------:R-:W-:Y:S01]  /*01e0*/  LEA R2, P0, R2, UR12, 0x2 ;  /* 0x0000000c02027c11 */ /* 0x000fe2000f8010ff */
[----:B------:R-:W-:-:S04]  /*01f0*/  IMAD.MOV.U32 R7, RZ, RZ, 0x1 ;  /* 0x00000001ff077424 */ /* 0x000fc800078e00ff */
[----:B------:R-:W-:-:S05]  /*0200*/  IMAD.X R3, RZ, RZ, UR13, P0 ;  /* 0x0000000dff037e24 */ /* 0x000fca00080e06ff */
[----:B------:R0:W-:Y:S03]  /*0210*/  REDG.E.ADD.STRONG.GPU desc[UR6][R2.64], R7 ;  /* 0x000000070200798e */ /* 0x0001e6000c12e106 */
.L_x_47:
[----:B------:R-:W-:Y:S05]  /*0220*/  BSYNC.RECONVERGENT B0 ;  /* 0x0000000000007941 */ /* 0x000fea0003800200 */
.L_x_46:
[----:B------:R-:W-:Y:S01]  /*0230*/  IMAD.MOV.U32 R0, RZ, RZ, R4 ;  /* 0x000000ffff007224 */ /* 0x000fe200078e0004 */
[----:B------:R-:W-:Y:S06]  /*0240*/  @!P1 BRA `(.L_x_48) ;  /* 0xfffffffc00b89947 */ /* 0x000fec000383ffff */
[----:B------:R-:W-:Y:S05]  /*0250*/  EXIT ;  /* 0x000000000000794d */ /* 0x000fea0003800000 */
.L_x_49:
        /* <DEDUP_REMOVED lines=10> */
.L_x_53:


//--------------------- .nv.shared._Z13hist_kernelV2PtlPjl --------------------------
	.section	.nv.shared._Z13hist_kernelV2PtlPjl,"aw",@nobits
	.sectionflags	@""
	.align	4
.nv.shared._Z13hist_kernelV2PtlPjl:
	.zero		1536


//--------------------- .nv.shared.reserved.0     --------------------------
	.section	.nv.shared.reserved.0,"aw",@nobits
	.weak		__nv_reservedSMEM_offset_0_alias
	.size		__nv_reservedSMEM_offset_0_alias, 0, 64
	.other		__nv_reservedSMEM_offset_0_alias,@"STO_CUDA_RESERVED_SHARED STV_DEFAULT"
__nv_reservedSMEM_offset_0_alias:
	.zero		0
	.zero		64


//--------------------- .nv.constant0._Z13hist_kernelV2PtlPjl --------------------------
	.section	.nv.constant0._Z13hist_kernelV2PtlPjl,"a",@progbits
	.sectionflags	@""
	.align	4
.nv.constant0._Z13hist_kernelV2PtlPjl:
	.zero		928


//--------------------- .nv.constant0._Z10hist_cleanPjl --------------------------
	.section	.nv.constant0._Z10hist_cleanPjl,"a",@progbits
	.sectionflags	@""
	.align	4
.nv.constant0._Z10hist_cleanPjl:
	.zero		912


//--------------------- .nv.constant0._Z11hist_kernelPtlPjl --------------------------
	.section	.nv.constant0._Z11hist_kernelPtlPjl,"a",@progbits
	.sectionflags	@""
	.align	4
.nv.constant0._Z11hist_kernelPtlPjl:
	.zero		928


//--------------------- SYMBOLS --------------------------

	.type		.nv.reservedSmem.offset0,@object
	.size		.nv.reservedSmem.offset0,0x4
	.type		.nv.reservedSmem.cap,@object
	.size		.nv.reservedSmem.cap,0x4
